//
// Generated by NVIDIA NVVM Compiler
//
// Compiler Build ID: CL-36424714
// Cuda compilation tools, release 13.0, V13.0.88
// Based on NVVM 20.0.0
//

.version 9.0
.target sm_100
.address_size 64

	// .globl	_Z26jacobiSmootherLaplacianDevPKfS0_iPf

.visible .entry _Z26jacobiSmootherLaplacianDevPKfS0_iPf(
	.param .u64 .ptr .align 1 _Z26jacobiSmootherLaplacianDevPKfS0_iPf_param_0,
	.param .u64 .ptr .align 1 _Z26jacobiSmootherLaplacianDevPKfS0_iPf_param_1,
	.param .u32 _Z26jacobiSmootherLaplacianDevPKfS0_iPf_param_2,
	.param .u64 .ptr .align 1 _Z26jacobiSmootherLaplacianDevPKfS0_iPf_param_3
)
{
	.reg .pred 	%p<31>;
	.reg .b32 	%r<46>;
	.reg .b32 	%f<60>;
	.reg .b64 	%rd<16>;

	ld.param.u64 	%rd7, [_Z26jacobiSmootherLaplacianDevPKfS0_iPf_param_0];
	ld.param.u64 	%rd5, [_Z26jacobiSmootherLaplacianDevPKfS0_iPf_param_1];
	ld.param.u32 	%r17, [_Z26jacobiSmootherLaplacianDevPKfS0_iPf_param_2];
	ld.param.u64 	%rd6, [_Z26jacobiSmootherLaplacianDevPKfS0_iPf_param_3];
	cvta.to.global.u64 	%rd1, %rd7;
	mov.u32 	%r1, %tid.x;
	mul.lo.s32 	%r2, %r17, %r17;
	setp.ge.u32 	%p1, %r1, %r2;
	@%p1 bra 	$L__BB0_36;
	cvt.rn.f32.s32 	%f33, %r17;
	add.f32 	%f34, %f33, 0fBF800000;
	rcp.rn.f32 	%f35, %f34;
	mul.f32 	%f36, %f35, %f35;
	rcp.rn.f32 	%f1, %f36;
	mov.f32 	%f37, 0fC0800000;
	div.rn.f32 	%f2, %f37, %f36;
	setp.lt.u32 	%p2, %r2, 4;
	mov.f32 	%f49, 0f00000000;
	mov.b32 	%r45, 0;
	@%p2 bra 	$L__BB0_28;
	and.b32  	%r45, %r2, 2147483644;
	add.s32 	%r43, %r1, -1;
	add.s64 	%rd15, %rd1, 8;
	mov.f32 	%f49, 0f00000000;
	mov.b32 	%r44, 0;
	mov.b32 	%r42, 1;
$L__BB0_3:
	setp.eq.s32 	%p3, %r43, -1;
	@%p3 bra 	$L__BB0_9;
	add.s32 	%r21, %r43, 1;
	abs.s32 	%r8, %r21;
	setp.eq.s32 	%p4, %r8, 0;
	mov.f32 	%f48, %f2;
	@%p4 bra 	$L__BB0_8;
	setp.ne.s32 	%p5, %r8, 1;
	@%p5 bra 	$L__BB0_7;
	add.s32 	%r22, %r42, -1;
	max.s32 	%r23, %r1, %r22;
	rem.s32 	%r24, %r23, %r17;
	setp.eq.s32 	%p6, %r24, 0;
	selp.f32 	%f48, 0f00000000, %f1, %p6;
	bra.uni 	$L__BB0_8;
$L__BB0_7:
	setp.eq.s32 	%p7, %r8, %r17;
	selp.f32 	%f48, %f1, 0f00000000, %p7;
$L__BB0_8:
	ld.global.f32 	%f39, [%rd15+-8];
	fma.rn.f32 	%f49, %f48, %f39, %f49;
$L__BB0_9:
	add.s32 	%r25, %r44, 1;
	setp.eq.s32 	%p8, %r25, %r1;
	@%p8 bra 	$L__BB0_15;
	abs.s32 	%r9, %r43;
	setp.eq.s32 	%p9, %r9, 0;
	mov.f32 	%f50, %f2;
	@%p9 bra 	$L__BB0_14;
	setp.ne.s32 	%p10, %r9, 1;
	@%p10 bra 	$L__BB0_13;
	max.s32 	%r26, %r1, %r42;
	rem.s32 	%r27, %r26, %r17;
	setp.eq.s32 	%p11, %r27, 0;
	selp.f32 	%f50, 0f00000000, %f1, %p11;
	bra.uni 	$L__BB0_14;
$L__BB0_13:
	setp.eq.s32 	%p12, %r9, %r17;
	selp.f32 	%f50, %f1, 0f00000000, %p12;
$L__BB0_14:
	ld.global.f32 	%f40, [%rd15+-4];
	fma.rn.f32 	%f49, %f50, %f40, %f49;
$L__BB0_15:
	add.s32 	%r28, %r44, 2;
	setp.eq.s32 	%p13, %r28, %r1;
	@%p13 bra 	$L__BB0_21;
	add.s32 	%r29, %r43, -1;
	abs.s32 	%r10, %r29;
	setp.eq.s32 	%p14, %r10, 0;
	mov.f32 	%f52, %f2;
	@%p14 bra 	$L__BB0_20;
	setp.ne.s32 	%p15, %r10, 1;
	@%p15 bra 	$L__BB0_19;
	add.s32 	%r30, %r42, 1;
	max.s32 	%r31, %r1, %r30;
	rem.s32 	%r32, %r31, %r17;
	setp.eq.s32 	%p16, %r32, 0;
	selp.f32 	%f52, 0f00000000, %f1, %p16;
	bra.uni 	$L__BB0_20;
$L__BB0_19:
	setp.eq.s32 	%p17, %r10, %r17;
	selp.f32 	%f52, %f1, 0f00000000, %p17;
$L__BB0_20:
	ld.global.f32 	%f41, [%rd15];
	fma.rn.f32 	%f49, %f52, %f41, %f49;
$L__BB0_21:
	add.s32 	%r33, %r44, 3;
	setp.eq.s32 	%p18, %r33, %r1;
	@%p18 bra 	$L__BB0_27;
	add.s32 	%r34, %r43, -2;
	abs.s32 	%r11, %r34;
	setp.eq.s32 	%p19, %r11, 0;
	mov.f32 	%f54, %f2;
	@%p19 bra 	$L__BB0_26;
	setp.ne.s32 	%p20, %r11, 1;
	@%p20 bra 	$L__BB0_25;
	add.s32 	%r35, %r42, 2;
	max.s32 	%r36, %r1, %r35;
	rem.s32 	%r37, %r36, %r17;
	setp.eq.s32 	%p21, %r37, 0;
	selp.f32 	%f54, 0f00000000, %f1, %p21;
	bra.uni 	$L__BB0_26;
$L__BB0_25:
	setp.eq.s32 	%p22, %r11, %r17;
	selp.f32 	%f54, %f1, 0f00000000, %p22;
$L__BB0_26:
	ld.global.f32 	%f42, [%rd15+4];
	fma.rn.f32 	%f49, %f54, %f42, %f49;
$L__BB0_27:
	add.s32 	%r44, %r44, 4;
	add.s32 	%r43, %r43, -4;
	add.s32 	%r42, %r42, 4;
	add.s64 	%rd15, %rd15, 16;
	setp.ne.s32 	%p23, %r44, %r45;
	@%p23 bra 	$L__BB0_3;
$L__BB0_28:
	and.b32  	%r38, %r2, 1;
	setp.eq.b32 	%p24, %r38, 1;
	not.pred 	%p25, %p24;
	@%p25 bra 	$L__BB0_35;
	setp.eq.s32 	%p26, %r1, %r45;
	@%p26 bra 	$L__BB0_35;
	sub.s32 	%r39, %r1, %r45;
	abs.s32 	%r16, %r39;
	setp.eq.s32 	%p27, %r16, 0;
	mov.f32 	%f58, %f2;
	@%p27 bra 	$L__BB0_34;
	setp.ne.s32 	%p28, %r16, 1;
	@%p28 bra 	$L__BB0_33;
	max.s32 	%r40, %r1, %r45;
	rem.s32 	%r41, %r40, %r17;
	setp.eq.s32 	%p29, %r41, 0;
	selp.f32 	%f58, 0f00000000, %f1, %p29;
	bra.uni 	$L__BB0_34;
$L__BB0_33:
	setp.eq.s32 	%p30, %r16, %r17;
	selp.f32 	%f58, %f1, 0f00000000, %p30;
$L__BB0_34:
	mul.wide.u32 	%rd8, %r45, 4;
	add.s64 	%rd9, %rd1, %rd8;
	ld.global.f32 	%f43, [%rd9];
	fma.rn.f32 	%f49, %f58, %f43, %f49;
$L__BB0_35:
	cvta.to.global.u64 	%rd10, %rd5;
	mul.wide.u32 	%rd11, %r1, 4;
	add.s64 	%rd12, %rd10, %rd11;
	ld.global.f32 	%f44, [%rd12];
	sub.f32 	%f45, %f44, %f49;
	div.rn.f32 	%f46, %f45, %f2;
	cvta.to.global.u64 	%rd13, %rd6;
	add.s64 	%rd14, %rd13, %rd11;
	st.global.f32 	[%rd14], %f46;
$L__BB0_36:
	ret;

}
	// .globl	_Z23calculateErrorLaplacianPKfS0_Pfi
.visible .entry _Z23calculateErrorLaplacianPKfS0_Pfi(
	.param .u64 .ptr .align 1 _Z23calculateErrorLaplacianPKfS0_Pfi_param_0,
	.param .u64 .ptr .align 1 _Z23calculateErrorLaplacianPKfS0_Pfi_param_1,
	.param .u64 .ptr .align 1 _Z23calculateErrorLaplacianPKfS0_Pfi_param_2,
	.param .u32 _Z23calculateErrorLaplacianPKfS0_Pfi_param_3
)
{
	.reg .pred 	%p<26>;
	.reg .b32 	%r<43>;
	.reg .b32 	%f<51>;
	.reg .b64 	%rd<16>;

	ld.param.u64 	%rd7, [_Z23calculateErrorLaplacianPKfS0_Pfi_param_0];
	ld.param.u64 	%rd5, [_Z23calculateErrorLaplacianPKfS0_Pfi_param_1];
	ld.param.u64 	%rd6, [_Z23calculateErrorLaplacianPKfS0_Pfi_param_2];
	ld.param.u32 	%r18, [_Z23calculateErrorLaplacianPKfS0_Pfi_param_3];
	cvta.to.global.u64 	%rd1, %rd7;
	mov.u32 	%r1, %tid.x;
	mul.lo.s32 	%r2, %r18, %r18;
	setp.ge.u32 	%p1, %r1, %r2;
	@%p1 bra 	$L__BB1_27;
	cvt.rn.f32.s32 	%f29, %r18;
	add.f32 	%f30, %f29, 0fBF800000;
	rcp.rn.f32 	%f31, %f30;
	mul.f32 	%f32, %f31, %f31;
	rcp.rn.f32 	%f1, %f32;
	mov.f32 	%f33, 0fC0800000;
	div.rn.f32 	%f49, %f33, %f32;
	setp.lt.u32 	%p2, %r2, 4;
	mov.f32 	%f47, 0f00000000;
	mov.b32 	%r42, 0;
	@%p2 bra 	$L__BB1_20;
	and.b32  	%r42, %r2, 2147483644;
	neg.s32 	%r41, %r42;
	sub.s32 	%r40, 1, %r1;
	add.s64 	%rd15, %rd1, 8;
	mov.f32 	%f47, 0f00000000;
	mov.b32 	%r39, 1;
$L__BB1_3:
	add.s32 	%r21, %r40, -1;
	abs.s32 	%r9, %r21;
	setp.eq.s32 	%p3, %r9, 0;
	mov.f32 	%f43, %f49;
	@%p3 bra 	$L__BB1_7;
	setp.ne.s32 	%p4, %r9, 1;
	@%p4 bra 	$L__BB1_6;
	add.s32 	%r22, %r39, -1;
	max.s32 	%r23, %r22, %r1;
	rem.s32 	%r24, %r23, %r18;
	setp.eq.s32 	%p5, %r24, 0;
	selp.f32 	%f43, 0f00000000, %f1, %p5;
	bra.uni 	$L__BB1_7;
$L__BB1_6:
	setp.eq.s32 	%p6, %r9, %r18;
	selp.f32 	%f43, %f1, 0f00000000, %p6;
$L__BB1_7:
	ld.global.f32 	%f35, [%rd15+-8];
	fma.rn.f32 	%f7, %f43, %f35, %f47;
	abs.s32 	%r10, %r40;
	setp.eq.s32 	%p7, %r10, 0;
	mov.f32 	%f44, %f49;
	@%p7 bra 	$L__BB1_11;
	setp.ne.s32 	%p8, %r10, 1;
	@%p8 bra 	$L__BB1_10;
	max.s32 	%r25, %r39, %r1;
	rem.s32 	%r26, %r25, %r18;
	setp.eq.s32 	%p9, %r26, 0;
	selp.f32 	%f44, 0f00000000, %f1, %p9;
	bra.uni 	$L__BB1_11;
$L__BB1_10:
	setp.eq.s32 	%p10, %r10, %r18;
	selp.f32 	%f44, %f1, 0f00000000, %p10;
$L__BB1_11:
	ld.global.f32 	%f36, [%rd15+-4];
	fma.rn.f32 	%f11, %f44, %f36, %f7;
	add.s32 	%r27, %r40, 1;
	abs.s32 	%r11, %r27;
	setp.eq.s32 	%p11, %r11, 0;
	mov.f32 	%f45, %f49;
	@%p11 bra 	$L__BB1_15;
	setp.ne.s32 	%p12, %r11, 1;
	@%p12 bra 	$L__BB1_14;
	add.s32 	%r28, %r39, 1;
	max.s32 	%r29, %r28, %r1;
	rem.s32 	%r30, %r29, %r18;
	setp.eq.s32 	%p13, %r30, 0;
	selp.f32 	%f45, 0f00000000, %f1, %p13;
	bra.uni 	$L__BB1_15;
$L__BB1_14:
	setp.eq.s32 	%p14, %r11, %r18;
	selp.f32 	%f45, %f1, 0f00000000, %p14;
$L__BB1_15:
	ld.global.f32 	%f37, [%rd15];
	fma.rn.f32 	%f15, %f45, %f37, %f11;
	add.s32 	%r31, %r40, 2;
	abs.s32 	%r12, %r31;
	setp.eq.s32 	%p15, %r12, 0;
	mov.f32 	%f46, %f49;
	@%p15 bra 	$L__BB1_19;
	setp.ne.s32 	%p16, %r12, 1;
	@%p16 bra 	$L__BB1_18;
	add.s32 	%r32, %r39, 2;
	max.s32 	%r33, %r32, %r1;
	rem.s32 	%r34, %r33, %r18;
	setp.eq.s32 	%p17, %r34, 0;
	selp.f32 	%f46, 0f00000000, %f1, %p17;
	bra.uni 	$L__BB1_19;
$L__BB1_18:
	setp.eq.s32 	%p18, %r12, %r18;
	selp.f32 	%f46, %f1, 0f00000000, %p18;
$L__BB1_19:
	ld.global.f32 	%f38, [%rd15+4];
	fma.rn.f32 	%f47, %f46, %f38, %f15;
	add.s32 	%r41, %r41, 4;
	add.s32 	%r40, %r40, 4;
	add.s32 	%r39, %r39, 4;
	add.s64 	%rd15, %rd15, 16;
	setp.ne.s32 	%p19, %r41, 0;
	@%p19 bra 	$L__BB1_3;
$L__BB1_20:
	and.b32  	%r35, %r2, 1;
	setp.eq.b32 	%p20, %r35, 1;
	not.pred 	%p21, %p20;
	@%p21 bra 	$L__BB1_26;
	sub.s32 	%r36, %r42, %r1;
	abs.s32 	%r17, %r36;
	setp.eq.s32 	%p22, %r17, 0;
	@%p22 bra 	$L__BB1_25;
	setp.ne.s32 	%p23, %r17, 1;
	@%p23 bra 	$L__BB1_24;
	max.s32 	%r37, %r42, %r1;
	rem.s32 	%r38, %r37, %r18;
	setp.eq.s32 	%p24, %r38, 0;
	selp.f32 	%f49, 0f00000000, %f1, %p24;
	bra.uni 	$L__BB1_25;
$L__BB1_24:
	setp.eq.s32 	%p25, %r17, %r18;
	selp.f32 	%f49, %f1, 0f00000000, %p25;
$L__BB1_25:
	mul.wide.u32 	%rd8, %r42, 4;
	add.s64 	%rd9, %rd1, %rd8;
	ld.global.f32 	%f39, [%rd9];
	fma.rn.f32 	%f47, %f49, %f39, %f47;
$L__BB1_26:
	cvta.to.global.u64 	%rd10, %rd5;
	mul.wide.u32 	%rd11, %r1, 4;
	add.s64 	%rd12, %rd10, %rd11;
	ld.global.f32 	%f40, [%rd12];
	sub.f32 	%f41, %f40, %f47;
	cvta.to.global.u64 	%rd13, %rd6;
	add.s64 	%rd14, %rd13, %rd11;
	st.global.f32 	[%rd14], %f41;
$L__BB1_27:
	ret;

}
	// .globl	_Z12restrictDtoBv
.visible .entry _Z12restrictDtoBv()
{


	ret;

}
	// .globl	_Z11interpolatev
.visible .entry _Z11interpolatev()
{


	ret;

}


// ===== COMPILED SASS (sm_100) =====

	.target	sm_100

	.elftype	@"ET_EXEC"


//--------------------- .note.nv.tkinfo           --------------------------
	.section	.note.nv.tkinfo,"",@"SHT_NOTE"
	.sectionflags	@"SHF_NOTE_NV_TKINFO"
	.tkinfo
        /*0018*/ 	.word	0x00000002
        /*0030*/ 	.string	""
        /*0030*/ 	.string	"ptxas"
        /*0030*/ 	.string	"Cuda compilation tools, release 13.0, V13.0.88"
        /*0030*/ 	.string	"Build cuda_13.0.r13.0/compiler.36424714_0"
        /*0030*/ 	.string	"-arch sm_100 -m 64 "



//--------------------- .note.nv.cuinfo           --------------------------
	.section	.note.nv.cuinfo,"",@"SHT_NOTE"
	.sectionflags	@"SHF_NOTE_NV_CUINFO"
        /*0018*/ 	.short	0x0002
        /*001a*/ 	.short	0x0064
        /*001c*/ 	.short	0x0082
	.zero		2


//--------------------- .nv.info                  --------------------------
	.section	.nv.info,"",@"SHT_CUDA_INFO"
	.align	4


	//----- nvinfo : EIATTR_REGCOUNT
	.align		4
        /*0000*/ 	.byte	0x04, 0x2f
        /*0002*/ 	.short	(.L_1 - .L_0)
	.align		4
.L_0:
        /*0004*/ 	.word	index@(_Z26jacobiSmootherLaplacianDevPKfS0_iPf)
        /*0008*/ 	.word	0x00000016


	//----- nvinfo : EIATTR_FRAME_SIZE
	.align		4
.L_1:
        /*000c*/ 	.byte	0x04, 0x11
        /*000e*/ 	.short	(.L_3 - .L_2)
	.align		4
.L_2:
        /*0010*/ 	.word	index@($__internal_3_$__cuda_sm3x_div_rn_noftz_f32_slowpath)
        /*0014*/ 	.word	0x00000000


	//----- nvinfo : EIATTR_FRAME_SIZE
	.align		4
.L_3:
        /*0018*/ 	.byte	0x04, 0x11
        /*001a*/ 	.short	(.L_5 - .L_4)
	.align		4
.L_4:
        /*001c*/ 	.word	index@($__internal_2_$__cuda_sm20_rcp_rn_f32_slowpath)
        /*0020*/ 	.word	0x00000000


	//----- nvinfo : EIATTR_FRAME_SIZE
	.align		4
.L_5:
        /*0024*/ 	.byte	0x04, 0x11
        /*0026*/ 	.short	(.L_7 - .L_6)
	.align		4
.L_6:
        /*0028*/ 	.word	index@(_Z26jacobiSmootherLaplacianDevPKfS0_iPf)
        /*002c*/ 	.word	0x00000000


	//----- nvinfo : EIATTR_REGCOUNT
	.align		4
.L_7:
        /*0030*/ 	.byte	0x04, 0x2f
        /*0032*/ 	.short	(.L_9 - .L_8)
	.align		4
.L_8:
        /*0034*/ 	.word	index@(_Z23calculateErrorLaplacianPKfS0_Pfi)
        /*0038*/ 	.word	0x00000015


	//----- nvinfo : EIATTR_FRAME_SIZE
	.align		4
.L_9:
        /*003c*/ 	.byte	0x04, 0x11
        /*003e*/ 	.short	(.L_11 - .L_10)
	.align		4
.L_10:
        /*0040*/ 	.word	index@($__internal_1_$__cuda_sm3x_div_rn_noftz_f32_slowpath)
        /*0044*/ 	.word	0x00000000


	//----- nvinfo : EIATTR_FRAME_SIZE
	.align		4
.L_11:
        /*0048*/ 	.byte	0x04, 0x11
        /*004a*/ 	.short	(.L_13 - .L_12)
	.align		4
.L_12:
        /*004c*/ 	.word	index@($__internal_0_$__cuda_sm20_rcp_rn_f32_slowpath)
        /*0050*/ 	.word	0x00000000


	//----- nvinfo : EIATTR_FRAME_SIZE
	.align		4
.L_13:
        /*0054*/ 	.byte	0x04, 0x11
        /*0056*/ 	.short	(.L_15 - .L_14)
	.align		4
.L_14:
        /*0058*/ 	.word	index@(_Z23calculateErrorLaplacianPKfS0_Pfi)
        /*005c*/ 	.word	0x00000000


	//----- nvinfo : EIATTR_REGCOUNT
	.align		4
.L_15:
        /*0060*/ 	.byte	0x04, 0x2f
        /*0062*/ 	.short	(.L_17 - .L_16)
	.align		4
.L_16:
        /*0064*/ 	.word	index@(_Z12restrictDtoBv)
        /*0068*/ 	.word	0x00000004


	//----- nvinfo : EIATTR_FRAME_SIZE
	.align		4
.L_17:
        /*006c*/ 	.byte	0x04, 0x11
        /*006e*/ 	.short	(.L_19 - .L_18)
	.align		4
.L_18:
        /*0070*/ 	.word	index@(_Z12restrictDtoBv)
        /*0074*/ 	.word	0x00000000


	//----- nvinfo : EIATTR_REGCOUNT
	.align		4
.L_19:
        /*0078*/ 	.byte	0x04, 0x2f
        /*007a*/ 	.short	(.L_21 - .L_20)
	.align		4
.L_20:
        /*007c*/ 	.word	index@(_Z11interpolatev)
        /*0080*/ 	.word	0x00000004


	//----- nvinfo : EIATTR_FRAME_SIZE
	.align		4
.L_21:
        /*0084*/ 	.byte	0x04, 0x11
        /*0086*/ 	.short	(.L_23 - .L_22)
	.align		4
.L_22:
        /*0088*/ 	.word	index@(_Z11interpolatev)
        /*008c*/ 	.word	0x00000000


	//----- nvinfo : EIATTR_MIN_STACK_SIZE
	.align		4
.L_23:
        /*0090*/ 	.byte	0x04, 0x12
        /*0092*/ 	.short	(.L_25 - .L_24)
	.align		4
.L_24:
        /*0094*/ 	.word	index@(_Z11interpolatev)
        /*0098*/ 	.word	0x00000000


	//----- nvinfo : EIATTR_MIN_STACK_SIZE
	.align		4
.L_25:
        /*009c*/ 	.byte	0x04, 0x12
        /*009e*/ 	.short	(.L_27 - .L_26)
	.align		4
.L_26:
        /*00a0*/ 	.word	index@(_Z12restrictDtoBv)
        /*00a4*/ 	.word	0x00000000


	//----- nvinfo : EIATTR_MIN_STACK_SIZE
	.align		4
.L_27:
        /*00a8*/ 	.byte	0x04, 0x12
        /*00aa*/ 	.short	(.L_29 - .L_28)
	.align		4
.L_28:
        /*00ac*/ 	.word	index@(_Z23calculateErrorLaplacianPKfS0_Pfi)
        /*00b0*/ 	.word	0x00000000


	//----- nvinfo : EIATTR_MIN_STACK_SIZE
	.align		4
.L_29:
        /*00b4*/ 	.byte	0x04, 0x12
        /*00b6*/ 	.short	(.L_31 - .L_30)
	.align		4
.L_30:
        /*00b8*/ 	.word	index@(_Z26jacobiSmootherLaplacianDevPKfS0_iPf)
        /*00bc*/ 	.word	0x00000000
.L_31:


//--------------------- .nv.compat                --------------------------
	.section	.nv.compat,"",@"SHT_CUDA_COMPAT_INFO"
	.align	4
        /*0000*/ 	.byte	0x02, 0x09, 0x00, 0x00, 0x02, 0x02, 0x01, 0x00, 0x02, 0x05, 0x05, 0x00, 0x03, 0x07, 0x01, 0x01
        /*0010*/ 	.byte	0x02, 0x03, 0x00, 0x00, 0x02, 0x06, 0x01, 0x00, 0x04, 0x0b, 0x08, 0x00, 0x01, 0x00, 0x00, 0x00
        /*0020*/ 	.byte	0x00, 0x00, 0x00, 0x00


//--------------------- .nv.info._Z11interpolatev --------------------------
	.section	.nv.info._Z11interpolatev,"",@"SHT_CUDA_INFO"
	.sectionflags	@""
	.align	4


	//----- nvinfo : EIATTR_CUDA_API_VERSION
	.align		4
        /*0000*/ 	.byte	0x04, 0x37
        /*0002*/ 	.short	(.L_33 - .L_32)
.L_32:
        /*0004*/ 	.word	0x00000082


	//----- nvinfo : EIATTR_SPARSE_MMA_MASK
	.align		4
.L_33:
        /*0008*/ 	.byte	0x03, 0x50
        /*000a*/ 	.short	0x0000


	//----- nvinfo : EIATTR_MAXREG_COUNT
	.align		4
        /*000c*/ 	.byte	0x03, 0x1b
        /*000e*/ 	.short	0x00ff


	//----- nvinfo : EIATTR_MERCURY_ISA_VERSION
	.align		4
        /*0010*/ 	.byte	0x03, 0x5f
        /*0012*/ 	.short	0x0101


	//----- nvinfo : EIATTR_VRC_CTA_INIT_COUNT
	.align		4
        /*0014*/ 	.byte	0x02, 0x4a
	.zero		1
	.zero		1


	//----- nvinfo : EIATTR_EXIT_INSTR_OFFSETS
	.align		4
        /*0018*/ 	.byte	0x04, 0x1c
        /*001a*/ 	.short	(.L_35 - .L_34)


	//   ....[0]....
.L_34:
        /*001c*/ 	.word	0x00000010


	//----- nvinfo : EIATTR_SW_WAR
	.align		4
.L_35:
        /*0020*/ 	.byte	0x04, 0x36
        /*0022*/ 	.short	(.L_37 - .L_36)
.L_36:
        /*0024*/ 	.word	0x00000008
.L_37:


//--------------------- .nv.info._Z12restrictDtoBv --------------------------
	.section	.nv.info._Z12restrictDtoBv,"",@"SHT_CUDA_INFO"
	.sectionflags	@""
	.align	4


	//----- nvinfo : EIATTR_CUDA_API_VERSION
	.align		4
        /*0000*/ 	.byte	0x04, 0x37
        /*0002*/ 	.short	(.L_39 - .L_38)
.L_38:
        /*0004*/ 	.word	0x00000082


	//----- nvinfo : EIATTR_SPARSE_MMA_MASK
	.align		4
.L_39:
        /*0008*/ 	.byte	0x03, 0x50
        /*000a*/ 	.short	0x0000


	//----- nvinfo : EIATTR_MAXREG_COUNT
	.align		4
        /*000c*/ 	.byte	0x03, 0x1b
        /*000e*/ 	.short	0x00ff


	//----- nvinfo : EIATTR_MERCURY_ISA_VERSION
	.align		4
        /*0010*/ 	.byte	0x03, 0x5f
        /*0012*/ 	.short	0x0101


	//----- nvinfo : EIATTR_VRC_CTA_INIT_COUNT
	.align		4
        /*0014*/ 	.byte	0x02, 0x4a
	.zero		1
	.zero		1


	//----- nvinfo : EIATTR_EXIT_INSTR_OFFSETS
	.align		4
        /*0018*/ 	.byte	0x04, 0x1c
        /*001a*/ 	.short	(.L_41 - .L_40)


	//   ....[0]....
.L_40:
        /*001c*/ 	.word	0x00000010


	//----- nvinfo : EIATTR_SW_WAR
	.align		4
.L_41:
        /*0020*/ 	.byte	0x04, 0x36
        /*0022*/ 	.short	(.L_43 - .L_42)
.L_42:
        /*0024*/ 	.word	0x00000008
.L_43:


//--------------------- .nv.info._Z23calculateErrorLaplacianPKfS0_Pfi --------------------------
	.section	.nv.info._Z23calculateErrorLaplacianPKfS0_Pfi,"",@"SHT_CUDA_INFO"
	.sectionflags	@""
	.align	4


	//----- nvinfo : EIATTR_CUDA_API_VERSION
	.align		4
        /*0000*/ 	.byte	0x04, 0x37
        /*0002*/ 	.short	(.L_45 - .L_44)
.L_44:
        /*0004*/ 	.word	0x00000082


	//----- nvinfo : EIATTR_KPARAM_INFO
	.align		4
.L_45:
        /*0008*/ 	.byte	0x04, 0x17
        /*000a*/ 	.short	(.L_47 - .L_46)
.L_46:
        /*000c*/ 	.word	0x00000000
        /*0010*/ 	.short	0x0003
        /*0012*/ 	.short	0x0018
        /*0014*/ 	.byte	0x00, 0xf0, 0x11, 0x00


	//----- nvinfo : EIATTR_KPARAM_INFO
	.align		4
.L_47:
        /*0018*/ 	.byte	0x04, 0x17
        /*001a*/ 	.short	(.L_49 - .L_48)
.L_48:
        /*001c*/ 	.word	0x00000000
        /*0020*/ 	.short	0x0002
        /*0022*/ 	.short	0x0010
        /*0024*/ 	.byte	0x00, 0xf5, 0x21, 0x00


	//----- nvinfo : EIATTR_KPARAM_INFO
	.align		4
.L_49:
        /*0028*/ 	.byte	0x04, 0x17
        /*002a*/ 	.short	(.L_51 - .L_50)
.L_50:
        /*002c*/ 	.word	0x00000000
        /*0030*/ 	.short	0x0001
        /*0032*/ 	.short	0x0008
        /*0034*/ 	.byte	0x00, 0xf5, 0x21, 0x00


	//----- nvinfo : EIATTR_KPARAM_INFO
	.align		4
.L_51:
        /*0038*/ 	.byte	0x04, 0x17
        /*003a*/ 	.short	(.L_53 - .L_52)
.L_52:
        /*003c*/ 	.word	0x00000000
        /*0040*/ 	.short	0x0000
        /*0042*/ 	.short	0x0000
        /*0044*/ 	.byte	0x00, 0xf5, 0x21, 0x00


	//----- nvinfo : EIATTR_SPARSE_MMA_MASK
	.align		4
.L_53:
        /*0048*/ 	.byte	0x03, 0x50
        /*004a*/ 	.short	0x0000


	//----- nvinfo : EIATTR_MAXREG_COUNT
	.align		4
        /*004c*/ 	.byte	0x03, 0x1b
        /*004e*/ 	.short	0x00ff


	//----- nvinfo : EIATTR_MERCURY_ISA_VERSION
	.align		4
        /*0050*/ 	.byte	0x03, 0x5f
        /*0052*/ 	.short	0x0101


	//----- nvinfo : EIATTR_VRC_CTA_INIT_COUNT
	.align		4
        /*0054*/ 	.byte	0x02, 0x4a
	.zero		1
	.zero		1


	//----- nvinfo : EIATTR_EXIT_INSTR_OFFSETS
	.align		4
        /*0058*/ 	.byte	0x04, 0x1c
        /*005a*/ 	.short	(.L_55 - .L_54)


	//   ....[0]....
.L_54:
        /*005c*/ 	.word	0x00000050


	//   ....[1]....
        /*0060*/ 	.word	0x00001160


	//----- nvinfo : EIATTR_CRS_STACK_SIZE
	.align		4
.L_55:
        /*0064*/ 	.byte	0x04, 0x1e
        /*0066*/ 	.short	(.L_57 - .L_56)
.L_56:
        /*0068*/ 	.word	0x00000000


	//----- nvinfo : EIATTR_CBANK_PARAM_SIZE
	.align		4
.L_57:
        /*006c*/ 	.byte	0x03, 0x19
        /*006e*/ 	.short	0x001c


	//----- nvinfo : EIATTR_PARAM_CBANK
	.align		4
        /*0070*/ 	.byte	0x04, 0x0a
        /*0072*/ 	.short	(.L_59 - .L_58)
	.align		4
.L_58:
        /*0074*/ 	.word	index@(.nv.constant0._Z23calculateErrorLaplacianPKfS0_Pfi)
        /*0078*/ 	.short	0x0380
        /*007a*/ 	.short	0x001c


	//----- nvinfo : EIATTR_SW_WAR
	.align		4
.L_59:
        /*007c*/ 	.byte	0x04, 0x36
        /*007e*/ 	.short	(.L_61 - .L_60)
.L_60:
        /*0080*/ 	.word	0x00000008
.L_61:


//--------------------- .nv.info._Z26jacobiSmootherLaplacianDevPKfS0_iPf --------------------------
	.section	.nv.info._Z26jacobiSmootherLaplacianDevPKfS0_iPf,"",@"SHT_CUDA_INFO"
	.sectionflags	@""
	.align	4


	//----- nvinfo : EIATTR_CUDA_API_VERSION
	.align		4
        /*0000*/ 	.byte	0x04, 0x37
        /*0002*/ 	.short	(.L_63 - .L_62)
.L_62:
        /*0004*/ 	.word	0x00000082


	//----- nvinfo : EIATTR_KPARAM_INFO
	.align		4
.L_63:
        /*0008*/ 	.byte	0x04, 0x17
        /*000a*/ 	.short	(.L_65 - .L_64)
.L_64:
        /*000c*/ 	.word	0x00000000
        /*0010*/ 	.short	0x0003
        /*0012*/ 	.short	0x0018
        /*0014*/ 	.byte	0x00, 0xf5, 0x21, 0x00


	//----- nvinfo : EIATTR_KPARAM_INFO
	.align		4
.L_65:
        /*0018*/ 	.byte	0x04, 0x17
        /*001a*/ 	.short	(.L_67 - .L_66)
.L_66:
        /*001c*/ 	.word	0x00000000
        /*0020*/ 	.short	0x0002
        /*0022*/ 	.short	0x0010
        /*0024*/ 	.byte	0x00, 0xf0, 0x11, 0x00


	//----- nvinfo : EIATTR_KPARAM_INFO
	.align		4
.L_67:
        /*0028*/ 	.byte	0x04, 0x17
        /*002a*/ 	.short	(.L_69 - .L_68)
.L_68:
        /*002c*/ 	.word	0x00000000
        /*0030*/ 	.short	0x0001
        /*0032*/ 	.short	0x0008
        /*0034*/ 	.byte	0x00, 0xf5, 0x21, 0x00


	//----- nvinfo : EIATTR_KPARAM_INFO
	.align		4
.L_69:
        /*0038*/ 	.byte	0x04, 0x17
        /*003a*/ 	.short	(.L_71 - .L_70)
.L_70:
        /*003c*/ 	.word	0x00000000
        /*0040*/ 	.short	0x0000
        /*0042*/ 	.short	0x0000
        /*0044*/ 	.byte	0x00, 0xf5, 0x21, 0x00


	//----- nvinfo : EIATTR_SPARSE_MMA_MASK
	.align		4
.L_71:
        /*0048*/ 	.byte	0x03, 0x50
        /*004a*/ 	.short	0x0000


	//----- nvinfo : EIATTR_MAXREG_COUNT
	.align		4
        /*004c*/ 	.byte	0x03, 0x1b
        /*004e*/ 	.short	0x00ff


	//----- nvinfo : EIATTR_MERCURY_ISA_VERSION
	.align		4
        /*0050*/ 	.byte	0x03, 0x5f
        /*0052*/ 	.short	0x0101


	//----- nvinfo : EIATTR_VRC_CTA_INIT_COUNT
	.align		4
        /*0054*/ 	.byte	0x02, 0x4a
	.zero		1
	.zero		1


	//----- nvinfo : EIATTR_EXIT_INSTR_OFFSETS
	.align		4
        /*0058*/ 	.byte	0x04, 0x1c
        /*005a*/ 	.short	(.L_73 - .L_72)


	//   ....[0]....
.L_72:
        /*005c*/ 	.word	0x00000050


	//   ....[1]....
        /*0060*/ 	.word	0x000013b0


	//----- nvinfo : EIATTR_CRS_STACK_SIZE
	.align		4
.L_73:
        /*0064*/ 	.byte	0x04, 0x1e
        /*0066*/ 	.short	(.L_75 - .L_74)
.L_74:
        /*0068*/ 	.word	0x00000000


	//----- nvinfo : EIATTR_CBANK_PARAM_SIZE
	.align		4
.L_75:
        /*006c*/ 	.byte	0x03, 0x19
        /*006e*/ 	.short	0x0020


	//----- nvinfo : EIATTR_PARAM_CBANK
	.align		4
        /*0070*/ 	.byte	0x04, 0x0a
        /*0072*/ 	.short	(.L_77 - .L_76)
	.align		4
.L_76:
        /*0074*/ 	.word	index@(.nv.constant0._Z26jacobiSmootherLaplacianDevPKfS0_iPf)
        /*0078*/ 	.short	0x0380
        /*007a*/ 	.short	0x0020


	//----- nvinfo : EIATTR_SW_WAR
	.align		4
.L_77:
        /*007c*/ 	.byte	0x04, 0x36
        /*007e*/ 	.short	(.L_79 - .L_78)
.L_78:
        /*0080*/ 	.word	0x00000008
.L_79:


//--------------------- .nv.callgraph             --------------------------
	.section	.nv.callgraph,"",@"SHT_CUDA_CALLGRAPH"
	.align	4
	.sectionentsize	8
	.align		4
        /*0000*/ 	.word	0x00000000
	.align		4
        /*0004*/ 	.word	0xffffffff
	.align		4
        /*0008*/ 	.word	0x00000000
	.align		4
        /*000c*/ 	.word	0xfffffffe
	.align		4
        /*0010*/ 	.word	0x00000000
	.align		4
        /*0014*/ 	.word	0xfffffffd
	.align		4
        /*0018*/ 	.word	0x00000000
	.align		4
        /*001c*/ 	.word	0xfffffffc


//--------------------- .text._Z11interpolatev    --------------------------
	.section	.text._Z11interpolatev,"ax",@progbits
	.align	128
        .global         _Z11interpolatev
        .type           _Z11interpolatev,@function
        .size           _Z11interpolatev,(.L_x_90 - _Z11interpolatev)
        .other          _Z11interpolatev,@"STO_CUDA_ENTRY STV_DEFAULT"
_Z11interpolatev:
.text._Z11interpolatev:
[----:B------:R-:W-:Y:S01]  /*0000*/  LDC R1, c[0x0][0x37c] ;  /* 0x0000df00ff017b82 */ /* 0x000fe20000000800 */
[----:B------:R-:W-:Y:S05]  /*0010*/  EXIT ;  /* 0x000000000000794d */ /* 0x000fea0003800000 */
.L_x_0:
[----:B------:R-:W-:-:S00]  /*0020*/  BRA `(.L_x_0) ;  /* 0xfffffffc00fc7947 */ /* 0x000fc0000383ffff */
[----:B------:R-:W-:-:S00]  /*0030*/  NOP ;  /* 0x0000000000007918 */ /* 0x000fc00000000000 */
        /* <DEDUP_REMOVED lines=12> */
.L_x_90:


//--------------------- .text._Z12restrictDtoBv   --------------------------
	.section	.text._Z12restrictDtoBv,"ax",@progbits
	.align	128
        .global         _Z12restrictDtoBv
        .type           _Z12restrictDtoBv,@function
        .size           _Z12restrictDtoBv,(.L_x_91 - _Z12restrictDtoBv)
        .other          _Z12restrictDtoBv,@"STO_CUDA_ENTRY STV_DEFAULT"
_Z12restrictDtoBv:
.text._Z12restrictDtoBv:
[----:B------:R-:W-:Y:S01]  /*0000*/  LDC R1, c[0x0][0x37c] ;  /* 0x0000df00ff017b82 */ /* 0x000fe20000000800 */
[----:B------:R-:W-:Y:S05]  /*0010*/  EXIT ;  /* 0x000000000000794d */ /* 0x000fea0003800000 */
.L_x_1:
        /* <DEDUP_REMOVED lines=14> */
.L_x_91:


//--------------------- .text._Z23calculateErrorLaplacianPKfS0_Pfi --------------------------
	.section	.text._Z23calculateErrorLaplacianPKfS0_Pfi,"ax",@progbits
	.align	128
        .global         _Z23calculateErrorLaplacianPKfS0_Pfi
        .type           _Z23calculateErrorLaplacianPKfS0_Pfi,@function
        .size           _Z23calculateErrorLaplacianPKfS0_Pfi,(.L_x_87 - _Z23calculateErrorLaplacianPKfS0_Pfi)
        .other          _Z23calculateErrorLaplacianPKfS0_Pfi,@"STO_CUDA_ENTRY STV_DEFAULT"
_Z23calculateErrorLaplacianPKfS0_Pfi:
.text._Z23calculateErrorLaplacianPKfS0_Pfi:
[----:B------:R-:W-:Y:S01]  /*0000*/  LDC R1, c[0x0][0x37c] ;  /* 0x0000df00ff017b82 */ /* 0x000fe20000000800 */
[----:B------:R-:W0:Y:S01]  /*0010*/  S2R R4, SR_TID.X ;  /* 0x0000000000047919 */ /* 0x000e220000002100 */
[----:B------:R-:W1:Y:S02]  /*0020*/  LDCU UR5, c[0x0][0x398] ;  /* 0x00007300ff0577ac */ /* 0x000e640008000800 */
[----:B-1----:R-:W-:-:S06]  /*0030*/  UIMAD UR4, UR5, UR5, URZ ;  /* 0x00000005050472a4 */ /* 0x002fcc000f8e02ff */
[----:B0-----:R-:W-:-:S13]  /*0040*/  ISETP.GE.U32.AND P0, PT, R4, UR4, PT ;  /* 0x0000000404007c0c */ /* 0x001fda000bf06070 */
[----:B------:R-:W-:Y:S05]  /*0050*/  @P0 EXIT ;  /* 0x000000000000094d */ /* 0x000fea0003800000 */
[----:B------:R-:W-:-:S05]  /*0060*/  I2FP.F32.S32 R0, UR5 ;  /* 0x0000000500007c45 */ /* 0x000fca0008201400 */
[----:B------:R-:W-:-:S04]  /*0070*/  FADD R0, R0, -1 ;  /* 0xbf80000000007421 */ /* 0x000fc80000000000 */
[----:B------:R-:W-:-:S05]  /*0080*/  VIADD R2, R0, 0x1800000 ;  /* 0x0180000000027836 */ /* 0x000fca0000000000 */
[----:B------:R-:W-:-:S04]  /*0090*/  LOP3.LUT R2, R2, 0x7f800000, RZ, 0xc0, !PT ;  /* 0x7f80000002027812 */ /* 0x000fc800078ec0ff */
[----:B------:R-:W-:-:S13]  /*00a0*/  ISETP.GT.U32.AND P0, PT, R2, 0x1ffffff, PT ;  /* 0x01ffffff0200780c */ /* 0x000fda0003f04070 */
[----:B------:R-:W-:Y:S05]  /*00b0*/  @P0 BRA `(.L_x_2) ;  /* 0x0000000000100947 */ /* 0x000fea0003800000 */
[----:B------:R-:W-:-:S07]  /*00c0*/  MOV R6, 0xe0 ;  /* 0x000000e000067802 */ /* 0x000fce0000000f00 */
[----:B------:R-:W-:Y:S05]  /*00d0*/  CALL.REL.NOINC `($__internal_0_$__cuda_sm20_rcp_rn_f32_slowpath) ;  /* 0x0000001000247944 */ /* 0x000fea0003c00000 */
[----:B------:R-:W-:Y:S01]  /*00e0*/  IMAD.MOV.U32 R2, RZ, RZ, R3 ;  /* 0x000000ffff027224 */ /* 0x000fe200078e0003 */
[----:B------:R-:W-:Y:S06]  /*00f0*/  BRA `(.L_x_3) ;  /* 0x0000000000107947 */ /* 0x000fec0003800000 */
.L_x_2:
[----:B------:R-:W0:Y:S02]  /*0100*/  MUFU.RCP R3, R0 ;  /* 0x0000000000037308 */ /* 0x000e240000001000 */
[----:B0-----:R-:W-:-:S04]  /*0110*/  FFMA R2, R0, R3, -1 ;  /* 0xbf80000000027423 */ /* 0x001fc80000000003 */
[----:B------:R-:W-:-:S04]  /*0120*/  FADD.FTZ R2, -R2, -RZ ;  /* 0x800000ff02027221 */ /* 0x000fc80000010100 */
[----:B------:R-:W-:-:S07]  /*0130*/  FFMA R2, R3, R2, R3 ;  /* 0x0000000203027223 */ /* 0x000fce0000000003 */
.L_x_3:
[----:B------:R-:W-:-:S04]  /*0140*/  FMUL R2, R2, R2 ;  /* 0x0000000202027220 */ /* 0x000fc80000400000 */
[----:B------:R-:W-:-:S05]  /*0150*/  VIADD R0, R2, 0x1800000 ;  /* 0x0180000002007836 */ /* 0x000fca0000000000 */
[----:B------:R-:W-:-:S04]  /*0160*/  LOP3.LUT R0, R0, 0x7f800000, RZ, 0xc0, !PT ;  /* 0x7f80000000007812 */ /* 0x000fc800078ec0ff */
[----:B------:R-:W-:-:S13]  /*0170*/  ISETP.GT.U32.AND P0, PT, R0, 0x1ffffff, PT ;  /* 0x01ffffff0000780c */ /* 0x000fda0003f04070 */
[----:B------:R-:W-:Y:S05]  /*0180*/  @P0 BRA `(.L_x_4) ;  /* 0x0000000000140947 */ /* 0x000fea0003800000 */
[----:B------:R-:W-:Y:S01]  /*0190*/  IMAD.MOV.U32 R0, RZ, RZ, R2 ;  /* 0x000000ffff007224 */ /* 0x000fe200078e0002 */
[----:B------:R-:W-:-:S07]  /*01a0*/  MOV R6, 0x1c0 ;  /* 0x000001c000067802 */ /* 0x000fce0000000f00 */
[----:B------:R-:W-:Y:S05]  /*01b0*/  CALL.REL.NOINC `($__internal_0_$__cuda_sm20_rcp_rn_f32_slowpath) ;  /* 0x0000000c00ec7944 */ /* 0x000fea0003c00000 */
[----:B------:R-:W-:Y:S01]  /*01c0*/  IMAD.MOV.U32 R5, RZ, RZ, R3 ;  /* 0x000000ffff057224 */ /* 0x000fe200078e0003 */
[----:B------:R-:W-:Y:S06]  /*01d0*/  BRA `(.L_x_5) ;  /* 0x0000000000107947 */ /* 0x000fec0003800000 */
.L_x_4:
[----:B------:R-:W0:Y:S02]  /*01e0*/  MUFU.RCP R5, R2 ;  /* 0x0000000200057308 */ /* 0x000e240000001000 */
[----:B0-----:R-:W-:-:S04]  /*01f0*/  FFMA R0, R2, R5, -1 ;  /* 0xbf80000002007423 */ /* 0x001fc80000000005 */
[----:B------:R-:W-:-:S04]  /*0200*/  FADD.FTZ R0, -R0, -RZ ;  /* 0x800000ff00007221 */ /* 0x000fc80000010100 */
[----:B------:R-:W-:-:S07]  /*0210*/  FFMA R5, R5, R0, R5 ;  /* 0x0000000005057223 */ /* 0x000fce0000000005 */
.L_x_5:
[----:B------:R-:W0:Y:S01]  /*0220*/  MUFU.RCP R3, R2 ;  /* 0x0000000200037308 */ /* 0x000e220000001000 */
[----:B------:R-:W-:Y:S02]  /*0230*/  UMOV UR5, 0x40800000 ;  /* 0x4080000000057882 */ /* 0x000fe40000000000 */
[----:B------:R-:W-:-:S05]  /*0240*/  IMAD.U32 R9, RZ, RZ, UR5 ;  /* 0x00000005ff097e24 */ /* 0x000fca000f8e00ff */
[----:B------:R-:W1:Y:S01]  /*0250*/  FCHK P0, -R9, R2 ;  /* 0x0000000209007302 */ /* 0x000e620000000100 */
[----:B0-----:R-:W-:-:S04]  /*0260*/  FFMA R0, -R2, R3, 1 ;  /* 0x3f80000002007423 */ /* 0x001fc80000000103 */
[----:B------:R-:W-:-:S04]  /*0270*/  FFMA R0, R3, R0, R3 ;  /* 0x0000000003007223 */ /* 0x000fc80000000003 */
[----:B------:R-:W-:-:S04]  /*0280*/  FFMA R3, R0, -4, RZ ;  /* 0xc080000000037823 */ /* 0x000fc800000000ff */
[----:B------:R-:W-:-:S04]  /*0290*/  FFMA R6, -R2, R3, -4 ;  /* 0xc080000002067423 */ /* 0x000fc80000000103 */
[----:B------:R-:W-:Y:S01]  /*02a0*/  FFMA R7, R0, R6, R3 ;  /* 0x0000000600077223 */ /* 0x000fe20000000003 */
[----:B-1----:R-:W-:Y:S06]  /*02b0*/  @!P0 BRA `(.L_x_6) ;  /* 0x00000000000c8947 */ /* 0x002fec0003800000 */
[----:B------:R-:W-:-:S07]  /*02c0*/  MOV R6, 0x2e0 ;  /* 0x000002e000067802 */ /* 0x000fce0000000f00 */
[----:B------:R-:W-:Y:S05]  /*02d0*/  CALL.REL.NOINC `($__internal_1_$__cuda_sm3x_div_rn_noftz_f32_slowpath) ;  /* 0x0000001000707944 */ /* 0x000fea0003c00000 */
[----:B------:R-:W-:-:S07]  /*02e0*/  IMAD.MOV.U32 R7, RZ, RZ, R8 ;  /* 0x000000ffff077224 */ /* 0x000fce00078e0008 */
.L_x_6:
[----:B------:R-:W-:Y:S01]  /*02f0*/  UISETP.GE.U32.AND UP0, UPT, UR4, 0x4, UPT ;  /* 0x000000040400788c */ /* 0x000fe2000bf06070 */
[----:B------:R-:W-:Y:S01]  /*0300*/  IMAD.MOV.U32 R0, RZ, RZ, RZ ;  /* 0x000000ffff007224 */ /* 0x000fe200078e00ff */
[----:B------:R-:W0:Y:S01]  /*0310*/  LDCU.64 UR10, c[0x0][0x358] ;  /* 0x00006b00ff0a77ac */ /* 0x000e220008000a00 */
[----:B------:R-:W-:-:S06]  /*0320*/  IMAD.MOV.U32 R9, RZ, RZ, RZ ;  /* 0x000000ffff097224 */ /* 0x000fcc00078e00ff */
[----:B------:R-:W-:Y:S05]  /*0330*/  BRA.U !UP0, `(.L_x_7) ;  /* 0x0000000908b87547 */ /* 0x000fea000b800000 */
[----:B------:R-:W1:Y:S01]  /*0340*/  LDCU.64 UR6, c[0x0][0x380] ;  /* 0x00007000ff0677ac */ /* 0x000e620008000a00 */
[----:B------:R-:W2:Y:S01]  /*0350*/  LDC R14, c[0x0][0x398] ;  /* 0x0000e600ff0e7b82 */ /* 0x000ea20000000800 */
[----:B------:R-:W-:Y:S01]  /*0360*/  IADD3 R6, PT, PT, -R4, 0x1, RZ ;  /* 0x0000000104067810 */ /* 0x000fe20007ffe1ff */
[----:B------:R-:W-:Y:S01]  /*0370*/  IMAD.MOV.U32 R0, RZ, RZ, RZ ;  /* 0x000000ffff007224 */ /* 0x000fe200078e00ff */
[----:B------:R-:W-:Y:S01]  /*0380*/  ULOP3.LUT UR8, UR4, 0x7ffffffc, URZ, 0xc0, !UPT ;  /* 0x7ffffffc04087892 */ /* 0x000fe2000f8ec0ff */
[----:B------:R-:W-:Y:S01]  /*0390*/  IMAD.MOV.U32 R11, RZ, RZ, 0x1 ;  /* 0x00000001ff0b7424 */ /* 0x000fe200078e00ff */
[----:B------:R-:W3:Y:S04]  /*03a0*/  LDCU UR9, c[0x0][0x398] ;  /* 0x00007300ff0977ac */ /* 0x000ee80008000800 */
[----:B------:R-:W-:Y:S01]  /*03b0*/  IMAD.U32 R9, RZ, RZ, UR8 ;  /* 0x00000008ff097e24 */ /* 0x000fe2000f8e00ff */
[----:B-1----:R-:W-:-:S04]  /*03c0*/  UIADD3 UR5, UP0, UPT, UR6, 0x8, URZ ;  /* 0x0000000806057890 */ /* 0x002fc8000ff1e0ff */
[----:B------:R-:W-:Y:S02]  /*03d0*/  UIADD3.X UR6, UPT, UPT, URZ, UR7, URZ, UP0, !UPT ;  /* 0x00000007ff067290 */ /* 0x000fe400087fe4ff */
[----:B------:R-:W-:Y:S01]  /*03e0*/  IMAD.U32 R2, RZ, RZ, UR5 ;  /* 0x00000005ff027e24 */ /* 0x000fe2000f8e00ff */
[----:B------:R-:W-:-:S03]  /*03f0*/  UIADD3 UR7, UPT, UPT, -UR8, URZ, URZ ;  /* 0x000000ff08077290 */ /* 0x000fc6000fffe1ff */
[----:B---3--:R-:W-:-:S09]  /*0400*/  IMAD.U32 R3, RZ, RZ, UR6 ;  /* 0x00000006ff037e24 */ /* 0x008fd2000f8e00ff */
.L_x_20:
[----:B------:R-:W-:Y:S01]  /*0410*/  VIADD R8, R6, 0xffffffff ;  /* 0xffffffff06087836 */ /* 0x000fe20000000000 */
[----:B------:R-:W-:Y:S01]  /*0420*/  BSSY.RECONVERGENT B0, `(.L_x_8) ;  /* 0x0000022000007945 */ /* 0x000fe20003800200 */
[----:B------:R-:W-:-:S03]  /*0430*/  IMAD.MOV.U32 R13, RZ, RZ, R7 ;  /* 0x000000ffff0d7224 */ /* 0x000fc600078e0007 */
[----:B------:R-:W-:-:S13]  /*0440*/  ISETP.NE.AND P0, PT, R8, RZ, PT ;  /* 0x000000ff0800720c */ /* 0x000fda0003f05270 */
[----:B------:R-:W-:Y:S05]  /*0450*/  @!P0 BRA `(.L_x_9) ;  /* 0x0000000000788947 */ /* 0x000fea0003800000 */
[----:B------:R-:W-:-:S04]  /*0460*/  IABS R8, R8 ;  /* 0x0000000800087213 */ /* 0x000fc80000000000 */
[----:B------:R-:W-:-:S13]  /*0470*/  ISETP.NE.AND P0, PT, R8, 0x1, PT ;  /* 0x000000010800780c */ /* 0x000fda0003f05270 */
[----:B------:R-:W-:Y:S05]  /*0480*/  @P0 BRA `(.L_x_10) ;  /* 0x0000000000640947 */ /* 0x000fea0003800000 */
[----:B--2---:R-:W-:Y:S02]  /*0490*/  IABS R15, R14 ;  /* 0x0000000e000f7213 */ /* 0x004fe40000000000 */
[----:B------:R-:W-:Y:S02]  /*04a0*/  VIADDMNMX R8, R11, 0xffffffff, R4, !PT ;  /* 0xffffffff0b087846 */ /* 0x000fe40007800104 */
[----:B------:R-:W1:Y:S02]  /*04b0*/  I2F.RP R10, R15 ;  /* 0x0000000f000a7306 */ /* 0x000e640000209400 */
[----:B------:R-:W-:-:S06]  /*04c0*/  ISETP.GE.AND P2, PT, R8, RZ, PT ;  /* 0x000000ff0800720c */ /* 0x000fcc0003f46270 */
[----:B-1----:R-:W1:Y:S02]  /*04d0*/  MUFU.RCP R10, R10 ;  /* 0x0000000a000a7308 */ /* 0x002e640000001000 */
[----:B-1----:R-:W-:-:S06]  /*04e0*/  VIADD R12, R10, 0xffffffe ;  /* 0x0ffffffe0a0c7836 */ /* 0x002fcc0000000000 */
[----:B------:R1:W2:Y:S02]  /*04f0*/  F2I.FTZ.U32.TRUNC.NTZ R13, R12 ;  /* 0x0000000c000d7305 */ /* 0x0002a4000021f000 */
[----:B-1----:R-:W-:Y:S02]  /*0500*/  IMAD.MOV.U32 R12, RZ, RZ, RZ ;  /* 0x000000ffff0c7224 */ /* 0x002fe400078e00ff */
[----:B--2---:R-:W-:-:S04]  /*0510*/  IMAD.MOV R16, RZ, RZ, -R13 ;  /* 0x000000ffff107224 */ /* 0x004fc800078e0a0d */
[----:B------:R-:W-:Y:S01]  /*0520*/  IMAD R17, R16, R15, RZ ;  /* 0x0000000f10117224 */ /* 0x000fe200078e02ff */
[----:B------:R-:W-:-:S03]  /*0530*/  IABS R16, R8 ;  /* 0x0000000800107213 */ /* 0x000fc60000000000 */
[----:B------:R-:W-:-:S06]  /*0540*/  IMAD.HI.U32 R13, R13, R17, R12 ;  /* 0x000000110d0d7227 */ /* 0x000fcc00078e000c */
[----:B------:R-:W-:-:S04]  /*0550*/  IMAD.HI.U32 R13, R13, R16, RZ ;  /* 0x000000100d0d7227 */ /* 0x000fc800078e00ff */
[----:B------:R-:W-:-:S04]  /*0560*/  IMAD.MOV R13, RZ, RZ, -R13 ;  /* 0x000000ffff0d7224 */ /* 0x000fc800078e0a0d */
[----:B------:R-:W-:-:S05]  /*0570*/  IMAD R10, R15, R13, R16 ;  /* 0x0000000d0f0a7224 */ /* 0x000fca00078e0210 */
[----:B------:R-:W-:-:S13]  /*0580*/  ISETP.GT.U32.AND P0, PT, R15, R10, PT ;  /* 0x0000000a0f00720c */ /* 0x000fda0003f04070 */
[----:B------:R-:W-:Y:S01]  /*0590*/  @!P0 IMAD.IADD R10, R10, 0x1, -R15 ;  /* 0x000000010a0a8824 */ /* 0x000fe200078e0a0f */
[----:B------:R-:W-:-:S04]  /*05a0*/  ISETP.NE.AND P0, PT, R14, RZ, PT ;  /* 0x000000ff0e00720c */ /* 0x000fc80003f05270 */
[----:B------:R-:W-:-:S13]  /*05b0*/  ISETP.GT.U32.AND P1, PT, R15, R10, PT ;  /* 0x0000000a0f00720c */ /* 0x000fda0003f24070 */
[----:B------:R-:W-:-:S05]  /*05c0*/  @!P1 IMAD.IADD R10, R10, 0x1, -R15 ;  /* 0x000000010a0a9824 */ /* 0x000fca00078e0a0f */
[----:B------:R-:W-:Y:S02]  /*05d0*/  @!P2 IADD3 R10, PT, PT, -R10, RZ, RZ ;  /* 0x000000ff0a0aa210 */ /* 0x000fe40007ffe1ff */
[----:B------:R-:W-:-:S04]  /*05e0*/  @!P0 LOP3.LUT R10, RZ, R14, RZ, 0x33, !PT ;  /* 0x0000000eff0a8212 */ /* 0x000fc800078e33ff */
[----:B------:R-:W-:-:S04]  /*05f0*/  ISETP.NE.AND P0, PT, R10, RZ, PT ;  /* 0x000000ff0a00720c */ /* 0x000fc80003f05270 */
[----:B------:R-:W-:Y:S01]  /*0600*/  FSEL R13, R5, RZ, P0 ;  /* 0x000000ff050d7208 */ /* 0x000fe20000000000 */
[----:B------:R-:W-:Y:S08]  /*0610*/  BRA `(.L_x_9) ;  /* 0x0000000000087947 */ /* 0x000ff00003800000 */
.L_x_10:
[----:B------:R-:W-:-:S04]  /*0620*/  ISETP.NE.AND P0, PT, R8, UR9, PT ;  /* 0x0000000908007c0c */ /* 0x000fc8000bf05270 */
[----:B------:R-:W-:-:S09]  /*0630*/  FSEL R13, R5, RZ, !P0 ;  /* 0x000000ff050d7208 */ /* 0x000fd20004000000 */
.L_x_9:
[----:B0-----:R-:W-:Y:S05]  /*0640*/  BSYNC.RECONVERGENT B0 ;  /* 0x0000000000007941 */ /* 0x001fea0003800200 */
.L_x_8:
[----:B------:R-:W3:Y:S01]  /*0650*/  LDG.E R15, desc[UR10][R2.64+-0x8] ;  /* 0xfffff80a020f7981 */ /* 0x000ee2000c1e1900 */
[----:B------:R-:W-:Y:S01]  /*0660*/  ISETP.NE.AND P0, PT, R6, RZ, PT ;  /* 0x000000ff0600720c */ /* 0x000fe20003f05270 */
[----:B------:R-:W-:Y:S01]  /*0670*/  BSSY.RECONVERGENT B0, `(.L_x_11) ;  /* 0x0000023000007945 */ /* 0x000fe20003800200 */
[----:B------:R-:W-:Y:S02]  /*0680*/  IMAD.MOV.U32 R17, RZ, RZ, R7 ;  /* 0x000000ffff117224 */ /* 0x000fe400078e0007 */
[----:B---3--:R-:W-:-:S09]  /*0690*/  FFMA R0, R15, R13, R0 ;  /* 0x0000000d0f007223 */ /* 0x008fd20000000000 */
[----:B------:R-:W-:Y:S05]  /*06a0*/  @!P0 BRA `(.L_x_12) ;  /* 0x00000000007c8947 */ /* 0x000fea0003800000 */
[----:B------:R-:W-:-:S04]  /*06b0*/  IABS R8, R6 ;  /* 0x0000000600087213 */ /* 0x000fc80000000000 */
[----:B------:R-:W-:-:S13]  /*06c0*/  ISETP.NE.AND P0, PT, R8, 0x1, PT ;  /* 0x000000010800780c */ /* 0x000fda0003f05270 */
[----:B------:R-:W-:Y:S05]  /*06d0*/  @P0 BRA `(.L_x_13) ;  /* 0x0000000000680947 */ /* 0x000fea0003800000 */
[----:B--2---:R-:W-:Y:S02]  /*06e0*/  IABS R15, R14 ;  /* 0x0000000e000f7213 */ /* 0x004fe40000000000 */
[----:B------:R-:W-:Y:S02]  /*06f0*/  VIMNMX R8, PT, PT, R4, R11, !PT ;  /* 0x0000000b04087248 */ /* 0x000fe40007fe0100 */
[----:B------:R-:W0:Y:S01]  /*0700*/  I2F.RP R10, R15 ;  /* 0x0000000f000a7306 */ /* 0x000e220000209400 */
[----:B------:R-:W-:Y:S02]  /*0710*/  ISETP.NE.AND P2, PT, R14, RZ, PT ;  /* 0x000000ff0e00720c */ /* 0x000fe40003f45270 */
[----:B------:R-:W-:Y:S02]  /*0720*/  IABS R18, R8 ;  /* 0x0000000800127213 */ /* 0x000fe40000000000 */
[----:B------:R-:W-:-:S03]  /*0730*/  ISETP.GE.AND P1, PT, R8, RZ, PT ;  /* 0x000000ff0800720c */ /* 0x000fc60003f26270 */
[----:B0-----:R-:W0:Y:S02]  /*0740*/  MUFU.RCP R10, R10 ;  /* 0x0000000a000a7308 */ /* 0x001e240000001000 */
[----:B0-----:R-:W-:-:S06]  /*0750*/  VIADD R16, R10, 0xffffffe ;  /* 0x0ffffffe0a107836 */ /* 0x001fcc0000000000 */
[----:B------:R-:W0:Y:S02]  /*0760*/  F2I.FTZ.U32.TRUNC.NTZ R13, R16 ;  /* 0x00000010000d7305 */ /* 0x000e24000021f000 */
[----:B0-----:R-:W-:-:S04]  /*0770*/  IMAD.MOV R12, RZ, RZ, -R13 ;  /* 0x000000ffff0c7224 */ /* 0x001fc800078e0a0d */
[----:B------:R-:W-:Y:S02]  /*0780*/  IMAD R17, R12, R15, RZ ;  /* 0x0000000f0c117224 */ /* 0x000fe400078e02ff */
[----:B------:R-:W-:-:S04]  /*0790*/  IMAD.MOV.U32 R12, RZ, RZ, RZ ;  /* 0x000000ffff0c7224 */ /* 0x000fc800078e00ff */
[----:B------:R-:W-:-:S04]  /*07a0*/  IMAD.HI.U32 R17, R13, R17, R12 ;  /* 0x000000110d117227 */ /* 0x000fc800078e000c */
[----:B------:R-:W-:-:S04]  /*07b0*/  IMAD.MOV.U32 R12, RZ, RZ, R18 ;  /* 0x000000ffff0c7224 */ /* 0x000fc800078e0012 */
[----:B------:R-:W-:-:S04]  /*07c0*/  IMAD.HI.U32 R10, R17, R12, RZ ;  /* 0x0000000c110a7227 */ /* 0x000fc800078e00ff */
[----:B------:R-:W-:-:S04]  /*07d0*/  IMAD.MOV R13, RZ, RZ, -R10 ;  /* 0x000000ffff0d7224 */ /* 0x000fc800078e0a0a */
[----:B------:R-:W-:-:S05]  /*07e0*/  IMAD R10, R15, R13, R12 ;  /* 0x0000000d0f0a7224 */ /* 0x000fca00078e020c */
[----:B------:R-:W-:-:S13]  /*07f0*/  ISETP.GT.U32.AND P0, PT, R15, R10, PT ;  /* 0x0000000a0f00720c */ /* 0x000fda0003f04070 */
[----:B------:R-:W-:-:S05]  /*0800*/  @!P0 IMAD.IADD R10, R10, 0x1, -R15 ;  /* 0x000000010a0a8824 */ /* 0x000fca00078e0a0f */
[----:B------:R-:W-:-:S13]  /*0810*/  ISETP.GT.U32.AND P0, PT, R15, R10, PT ;  /* 0x0000000a0f00720c */ /* 0x000fda0003f04070 */
[----:B------:R-:W-:-:S04]  /*0820*/  @!P0 IMAD.IADD R10, R10, 0x1, -R15 ;  /* 0x000000010a0a8824 */ /* 0x000fc800078e0a0f */
[----:B------:R-:W-:Y:S01]  /*0830*/  @!P1 IMAD.MOV R10, RZ, RZ, -R10 ;  /* 0x000000ffff0a9224 */ /* 0x000fe200078e0a0a */
[----:B------:R-:W-:-:S04]  /*0840*/  @!P2 LOP3.LUT R10, RZ, R14, RZ, 0x33, !PT ;  /* 0x0000000eff0aa212 */ /* 0x000fc800078e33ff */
[----:B------:R-:W-:-:S04]  /*0850*/  ISETP.NE.AND P0, PT, R10, RZ, PT ;  /* 0x000000ff0a00720c */ /* 0x000fc80003f05270 */
[----:B------:R-:W-:Y:S01]  /*0860*/  FSEL R17, R5, RZ, P0 ;  /* 0x000000ff05117208 */ /* 0x000fe20000000000 */
[----:B------:R-:W-:Y:S08]  /*0870*/  BRA `(.L_x_12) ;  /* 0x0000000000087947 */ /* 0x000ff00003800000 */
.L_x_13:
[----:B------:R-:W-:-:S04]  /*0880*/  ISETP.NE.AND P0, PT, R8, UR9, PT ;  /* 0x0000000908007c0c */ /* 0x000fc8000bf05270 */
[----:B------:R-:W-:-:S09]  /*0890*/  FSEL R17, R5, RZ, !P0 ;  /* 0x000000ff05117208 */ /* 0x000fd20004000000 */
.L_x_12:
[----:B------:R-:W-:Y:S05]  /*08a0*/  BSYNC.RECONVERGENT B0 ;  /* 0x0000000000007941 */ /* 0x000fea0003800200 */
.L_x_11:
[----:B------:R-:W3:Y:S01]  /*08b0*/  LDG.E R13, desc[UR10][R2.64+-0x4] ;  /* 0xfffffc0a020d7981 */ /* 0x000ee2000c1e1900 */
[----:B------:R-:W-:Y:S01]  /*08c0*/  VIADD R8, R6, 0x1 ;  /* 0x0000000106087836 */ /* 0x000fe20000000000 */
[----:B------:R-:W-:Y:S01]  /*08d0*/  BSSY.RECONVERGENT B0, `(.L_x_14) ;  /* 0x0000024000007945 */ /* 0x000fe20003800200 */
[----:B------:R-:W-:-:S03]  /*08e0*/  IMAD.MOV.U32 R15, RZ, RZ, R7 ;  /* 0x000000ffff0f7224 */ /* 0x000fc600078e0007 */
[----:B------:R-:W-:Y:S01]  /*08f0*/  ISETP.NE.AND P0, PT, R8, RZ, PT ;  /* 0x000000ff0800720c */ /* 0x000fe20003f05270 */
[----:B---3--:R-:W-:-:S12]  /*0900*/  FFMA R0, R13, R17, R0 ;  /* 0x000000110d007223 */ /* 0x008fd80000000000 */
[----:B------:R-:W-:Y:S05]  /*0910*/  @!P0 BRA `(.L_x_15) ;  /* 0x00000000007c8947 */ /* 0x000fea0003800000 */
[----:B------:R-:W-:-:S04]  /*0920*/  IABS R8, R8 ;  /* 0x0000000800087213 */ /* 0x000fc80000000000 */
[----:B------:R-:W-:-:S13]  /*0930*/  ISETP.NE.AND P0, PT, R8, 0x1, PT ;  /* 0x000000010800780c */ /* 0x000fda0003f05270 */
[----:B------:R-:W-:Y:S05]  /*0940*/  @P0 BRA `(.L_x_16) ;  /* 0x0000000000680947 */ /* 0x000fea0003800000 */
[----:B--2---:R-:W-:Y:S02]  /*0950*/  IABS R15, R14 ;  /* 0x0000000e000f7213 */ /* 0x004fe40000000000 */
[----:B------:R-:W-:Y:S02]  /*0960*/  VIADDMNMX R8, R11, 0x1, R4, !PT ;  /* 0x000000010b087846 */ /* 0x000fe40007800104 */
        /* <DEDUP_REMOVED lines=16> */
[----:B------:R-:W-:-:S04]  /*0a70*/  @!P0 IADD3 R10, PT, PT, R10, -R15, RZ ;  /* 0x8000000f0a0a8210 */ /* 0x000fc80007ffe0ff */
[----:B------:R-:W-:-:S13]  /*0a80*/  ISETP.GT.U32.AND P0, PT, R15, R10, PT ;  /* 0x0000000a0f00720c */ /* 0x000fda0003f04070 */
[----:B------:R-:W-:-:S04]  /*0a90*/  @!P0 IMAD.IADD R10, R10, 0x1, -R15 ;  /* 0x000000010a0a8824 */ /* 0x000fc800078e0a0f */
[----:B------:R-:W-:Y:S01]  /*0aa0*/  @!P1 IMAD.MOV R10, RZ, RZ, -R10 ;  /* 0x000000ffff0a9224 */ /* 0x000fe200078e0a0a */
[----:B------:R-:W-:-:S04]  /*0ab0*/  @!P2 LOP3.LUT R10, RZ, R14, RZ, 0x33, !PT ;  /* 0x0000000eff0aa212 */ /* 0x000fc800078e33ff */
[----:B------:R-:W-:-:S04]  /*0ac0*/  ISETP.NE.AND P0, PT, R10, RZ, PT ;  /* 0x000000ff0a00720c */ /* 0x000fc80003f05270 */
[----:B------:R-:W-:Y:S01]  /*0ad0*/  FSEL R15, R5, RZ, P0 ;  /* 0x000000ff050f7208 */ /* 0x000fe20000000000 */
[----:B------:R-:W-:Y:S08]  /*0ae0*/  BRA `(.L_x_15) ;  /* 0x0000000000087947 */ /* 0x000ff00003800000 */
.L_x_16:
[----:B------:R-:W-:-:S04]  /*0af0*/  ISETP.NE.AND P0, PT, R8, UR9, PT ;  /* 0x0000000908007c0c */ /* 0x000fc8000bf05270 */
[----:B------:R-:W-:-:S09]  /*0b00*/  FSEL R15, R5, RZ, !P0 ;  /* 0x000000ff050f7208 */ /* 0x000fd20004000000 */
.L_x_15:
[----:B------:R-:W-:Y:S05]  /*0b10*/  BSYNC.RECONVERGENT B0 ;  /* 0x0000000000007941 */ /* 0x000fea0003800200 */
.L_x_14:
        /* <DEDUP_REMOVED lines=36> */
.L_x_19:
[----:B------:R-:W-:-:S04]  /*0d60*/  ISETP.NE.AND P0, PT, R8, UR9, PT ;  /* 0x0000000908007c0c */ /* 0x000fc8000bf05270 */
[----:B------:R-:W-:-:S09]  /*0d70*/  FSEL R17, R5, RZ, !P0 ;  /* 0x000000ff05117208 */ /* 0x000fd20004000000 */
.L_x_18:
[----:B------:R-:W-:Y:S05]  /*0d80*/  BSYNC.RECONVERGENT B0 ;  /* 0x0000000000007941 */ /* 0x000fea0003800200 */
.L_x_17:
[----:B------:R0:W3:Y:S01]  /*0d90*/  LDG.E R13, desc[UR10][R2.64+0x4] ;  /* 0x0000040a020d7981 */ /* 0x0000e2000c1e1900 */
[----:B------:R-:W-:Y:S01]  /*0da0*/  UIADD3 UR7, UPT, UPT, UR7, 0x4, URZ ;  /* 0x0000000407077890 */ /* 0x000fe2000fffe0ff */
[----:B------:R-:W-:Y:S02]  /*0db0*/  VIADD R6, R6, 0x4 ;  /* 0x0000000406067836 */ /* 0x000fe40000000000 */
[----:B------:R-:W-:Y:S01]  /*0dc0*/  VIADD R11, R11, 0x4 ;  /* 0x000000040b0b7836 */ /* 0x000fe20000000000 */
[----:B------:R-:W-:Y:S01]  /*0dd0*/  UISETP.NE.AND UP0, UPT, UR7, URZ, UPT ;  /* 0x000000ff0700728c */ /* 0x000fe2000bf05270 */
[----:B0-----:R-:W-:-:S05]  /*0de0*/  IADD3 R2, P0, PT, R2, 0x10, RZ ;  /* 0x0000001002027810 */ /* 0x001fca0007f1e0ff */
[----:B------:R-:W-:Y:S02]  /*0df0*/  IMAD.X R3, RZ, RZ, R3, P0 ;  /* 0x000000ffff037224 */ /* 0x000fe400000e0603 */
[----:B---3--:R-:W-:Y:S01]  /*0e00*/  FFMA R0, R13, R17, R0 ;  /* 0x000000110d007223 */ /* 0x008fe20000000000 */
[----:B------:R-:W-:Y:S06]  /*0e10*/  BRA.U UP0, `(.L_x_20) ;  /* 0xfffffff5007c7547 */ /* 0x000fec000b83ffff */
.L_x_7:
[----:B------:R-:W-:-:S04]  /*0e20*/  ULOP3.LUT UR4, UR4, 0x1, URZ, 0xc0, !UPT ;  /* 0x0000000104047892 */ /* 0x000fc8000f8ec0ff */
[----:B------:R-:W-:-:S09]  /*0e30*/  UISETP.NE.U32.AND UP0, UPT, UR4, 0x1, UPT ;  /* 0x000000010400788c */ /* 0x000fd2000bf05070 */
[----:B------:R-:W-:Y:S05]  /*0e40*/  BRA.U UP0, `(.L_x_21) ;  /* 0x0000000100a87547 */ /* 0x000fea000b800000 */
[----:B------:R-:W-:Y:S01]  /*0e50*/  IMAD.IADD R2, R9, 0x1, -R4 ;  /* 0x0000000109027824 */ /* 0x000fe200078e0a04 */
[----:B------:R-:W-:Y:S04]  /*0e60*/  BSSY.RECONVERGENT B0, `(.L_x_22) ;  /* 0x0000024000007945 */ /* 0x000fe80003800200 */
[----:B------:R-:W-:-:S13]  /*0e70*/  ISETP.NE.AND P0, PT, R2, RZ, PT ;  /* 0x000000ff0200720c */ /* 0x000fda0003f05270 */
[----:B------:R-:W-:Y:S05]  /*0e80*/  @!P0 BRA `(.L_x_23) ;  /* 0x0000000000848947 */ /* 0x000fea0003800000 */
[----:B------:R-:W-:-:S04]  /*0e90*/  IABS R2, R2 ;  /* 0x0000000200027213 */ /* 0x000fc80000000000 */
[----:B------:R-:W-:-:S13]  /*0ea0*/  ISETP.NE.AND P0, PT, R2, 0x1, PT ;  /* 0x000000010200780c */ /* 0x000fda0003f05270 */
[----:B------:R-:W-:Y:S05]  /*0eb0*/  @P0 BRA `(.L_x_24) ;  /* 0x00000000006c0947 */ /* 0x000fea0003800000 */
[----:B------:R-:W1:Y:S01]  /*0ec0*/  LDC R13, c[0x0][0x398] ;  /* 0x0000e600ff0d7b82 */ /* 0x000e620000000800 */
[----:B------:R-:W-:-:S04]  /*0ed0*/  VIMNMX R6, PT, PT, R4, R9, !PT ;  /* 0x0000000904067248 */ /* 0x000fc80007fe0100 */
[----:B------:R-:W-:Y:S02]  /*0ee0*/  IABS R12, R6 ;  /* 0x00000006000c7213 */ /* 0x000fe40000000000 */
[----:B------:R-:W-:Y:S02]  /*0ef0*/  ISETP.GE.AND P1, PT, R6, RZ, PT ;  /* 0x000000ff0600720c */ /* 0x000fe40003f26270 */
[----:B-1----:R-:W-:Y:S02]  /*0f00*/  IABS R7, R13 ;  /* 0x0000000d00077213 */ /* 0x002fe40000000000 */
[----:B------:R-:W-:Y:S02]  /*0f10*/  ISETP.NE.AND P2, PT, R13, RZ, PT ;  /* 0x000000ff0d00720c */ /* 0x000fe40003f45270 */
[----:B------:R-:W1:Y:S08]  /*0f20*/  I2F.RP R8, R7 ;  /* 0x0000000700087306 */ /* 0x000e700000209400 */
[----:B-1----:R-:W1:Y:S02]  /*0f30*/  MUFU.RCP R8, R8 ;  /* 0x0000000800087308 */ /* 0x002e640000001000 */
[----:B-1----:R-:W-:-:S06]  /*0f40*/  IADD3 R10, PT, PT, R8, 0xffffffe, RZ ;  /* 0x0ffffffe080a7810 */ /* 0x002fcc0007ffe0ff */
[----:B------:R-:W1:Y:S02]  /*0f50*/  F2I.FTZ.U32.TRUNC.NTZ R3, R10 ;  /* 0x0000000a00037305 */ /* 0x000e64000021f000 */
[----:B-1----:R-:W-:-:S04]  /*0f60*/  IMAD.MOV R2, RZ, RZ, -R3 ;  /* 0x000000ffff027224 */ /* 0x002fc800078e0a03 */
        /* <DEDUP_REMOVED lines=16> */
.L_x_24:
[----:B------:R-:W1:Y:S02]  /*1070*/  LDCU UR4, c[0x0][0x398] ;  /* 0x00007300ff0477ac */ /* 0x000e640008000800 */
[----:B-1----:R-:W-:-:S04]  /*1080*/  ISETP.NE.AND P0, PT, R2, UR4, PT ;  /* 0x0000000402007c0c */ /* 0x002fc8000bf05270 */
[----:B------:R-:W-:-:S09]  /*1090*/  FSEL R7, R5, RZ, !P0 ;  /* 0x000000ff05077208 */ /* 0x000fd20004000000 */
.L_x_23:
[----:B0-----:R-:W-:Y:S05]  /*10a0*/  BSYNC.RECONVERGENT B0 ;  /* 0x0000000000007941 */ /* 0x001fea0003800200 */
.L_x_22:
[----:B------:R-:W0:Y:S02]  /*10b0*/  LDC.64 R2, c[0x0][0x380] ;  /* 0x0000e000ff027b82 */ /* 0x000e240000000a00 */
[----:B0-----:R-:W-:-:S06]  /*10c0*/  IMAD.WIDE.U32 R2, R9, 0x4, R2 ;  /* 0x0000000409027825 */ /* 0x001fcc00078e0002 */
[----:B------:R-:W3:Y:S02]  /*10d0*/  LDG.E R3, desc[UR10][R2.64] ;  /* 0x0000000a02037981 */ /* 0x000ee4000c1e1900 */
[----:B---3--:R-:W-:-:S07]  /*10e0*/  FFMA R0, R3, R7, R0 ;  /* 0x0000000703007223 */ /* 0x008fce0000000000 */
.L_x_21:
[----:B------:R-:W1:Y:S08]  /*10f0*/  LDC.64 R2, c[0x0][0x388] ;  /* 0x0000e200ff027b82 */ /* 0x000e700000000a00 */
[----:B------:R-:W3:Y:S01]  /*1100*/  LDC.64 R6, c[0x0][0x390] ;  /* 0x0000e400ff067b82 */ /* 0x000ee20000000a00 */
[----:B-1----:R-:W-:-:S06]  /*1110*/  IMAD.WIDE.U32 R2, R4, 0x4, R2 ;  /* 0x0000000404027825 */ /* 0x002fcc00078e0002 */
[----:B0-----:R-:W4:Y:S01]  /*1120*/  LDG.E R3, desc[UR10][R2.64] ;  /* 0x0000000a02037981 */ /* 0x001f22000c1e1900 */
[----:B---3--:R-:W-:-:S04]  /*1130*/  IMAD.WIDE.U32 R4, R4, 0x4, R6 ;  /* 0x0000000404047825 */ /* 0x008fc800078e0006 */
[----:B----4-:R-:W-:-:S05]  /*1140*/  FADD R7, R3, -R0 ;  /* 0x8000000003077221 */ /* 0x010fca0000000000 */
[----:B------:R-:W-:Y:S01]  /*1150*/  STG.E desc[UR10][R4.64], R7 ;  /* 0x0000000704007986 */ /* 0x000fe2000c10190a */
[----:B------:R-:W-:Y:S05]  /*1160*/  EXIT ;  /* 0x000000000000794d */ /* 0x000fea0003800000 */
        .weak           $__internal_0_$__cuda_sm20_rcp_rn_f32_slowpath
        .type           $__internal_0_$__cuda_sm20_rcp_rn_f32_slowpath,@function
        .size           $__internal_0_$__cuda_sm20_rcp_rn_f32_slowpath,($__internal_1_$__cuda_sm3x_div_rn_noftz_f32_slowpath - $__internal_0_$__cuda_sm20_rcp_rn_f32_slowpath)
$__internal_0_$__cuda_sm20_rcp_rn_f32_slowpath:
[----:B------:R-:W-:-:S05]  /*1170*/  IMAD.SHL.U32 R3, R0, 0x2, RZ ;  /* 0x0000000200037824 */ /* 0x000fca00078e00ff */
[----:B------:R-:W-:-:S04]  /*1180*/  SHF.R.U32.HI R9, RZ, 0x18, R3 ;  /* 0x00000018ff097819 */ /* 0x000fc80000011603 */
[----:B------:R-:W-:-:S13]  /*1190*/  ISETP.NE.U32.AND P0, PT, R9, RZ, PT ;  /* 0x000000ff0900720c */ /* 0x000fda0003f05070 */
[----:B------:R-:W-:Y:S05]  /*11a0*/  @P0 BRA `(.L_x_25) ;  /* 0x00000000002c0947 */ /* 0x000fea0003800000 */
[----:B------:R-:W-:-:S05]  /*11b0*/  IMAD.SHL.U32 R3, R0, 0x2, RZ ;  /* 0x0000000200037824 */ /* 0x000fca00078e00ff */
[----:B------:R-:W-:-:S13]  /*11c0*/  ISETP.NE.AND P0, PT, R3, RZ, PT ;  /* 0x000000ff0300720c */ /* 0x000fda0003f05270 */
[----:B------:R2:W3:Y:S01]  /*11d0*/  @!P0 MUFU.RCP R3, R0 ;  /* 0x0000000000038308 */ /* 0x0004e20000001000 */
[----:B------:R-:W-:Y:S05]  /*11e0*/  @!P0 BRA `(.L_x_26) ;  /* 0x0000000000a48947 */ /* 0x000fea0003800000 */
[----:B------:R-:W-:-:S04]  /*11f0*/  FFMA R5, R0, 1.84467440737095516160e+19, RZ ;  /* 0x5f80000000057823 */ /* 0x000fc800000000ff */
[----:B--2---:R-:W3:Y:S02]  /*1200*/  MUFU.RCP R0, R5 ;  /* 0x0000000500007308 */ /* 0x004ee40000001000 */
[----:B---3--:R-:W-:-:S04]  /*1210*/  FFMA R3, R5, R0, -1 ;  /* 0xbf80000005037423 */ /* 0x008fc80000000000 */
[----:B------:R-:W-:-:S04]  /*1220*/  FADD.FTZ R3, -R3, -RZ ;  /* 0x800000ff03037221 */ /* 0x000fc80000010100 */
[----:B------:R-:W-:-:S04]  /*1230*/  FFMA R0, R0, R3, R0 ;  /* 0x0000000300007223 */ /* 0x000fc80000000000 */
[----:B------:R-:W-:Y:S01]  /*1240*/  FFMA R3, R0, 1.84467440737095516160e+19, RZ ;  /* 0x5f80000000037823 */ /* 0x000fe200000000ff */
[----:B------:R-:W-:Y:S06]  /*1250*/  BRA `(.L_x_26) ;  /* 0x0000000000887947 */ /* 0x000fec0003800000 */
.L_x_25:
[----:B------:R-:W-:-:S05]  /*1260*/  VIADD R11, R9, 0xffffff03 ;  /* 0xffffff03090b7836 */ /* 0x000fca0000000000 */
[----:B------:R-:W-:-:S13]  /*1270*/  ISETP.GT.U32.AND P0, PT, R11, 0x1, PT ;  /* 0x000000010b00780c */ /* 0x000fda0003f04070 */
[----:B------:R-:W-:Y:S05]  /*1280*/  @P0 BRA `(.L_x_27) ;  /* 0x0000000000780947 */ /* 0x000fea0003800000 */
[----:B------:R-:W-:Y:S01]  /*1290*/  LOP3.LUT R3, R0, 0x7fffff, RZ, 0xc0, !PT ;  /* 0x007fffff00037812 */ /* 0x000fe200078ec0ff */
[----:B------:R-:W-:-:S03]  /*12a0*/  IMAD.MOV.U32 R10, RZ, RZ, 0x3 ;  /* 0x00000003ff0a7424 */ /* 0x000fc600078e00ff */
[----:B------:R-:W-:Y:S02]  /*12b0*/  LOP3.LUT R3, R3, 0x3f800000, RZ, 0xfc, !PT ;  /* 0x3f80000003037812 */ /* 0x000fe400078efcff */
[----:B------:R-:W-:Y:S02]  /*12c0*/  SHF.L.U32 R10, R10, R11, RZ ;  /* 0x0000000b0a0a7219 */ /* 0x000fe400000006ff */
[----:B------:R-:W0:Y:S02]  /*12d0*/  MUFU.RCP R8, R3 ;  /* 0x0000000300087308 */ /* 0x000e240000001000 */
[----:B0-----:R-:W-:-:S04]  /*12e0*/  FFMA R5, R3, R8, -1 ;  /* 0xbf80000003057423 */ /* 0x001fc80000000008 */
[----:B------:R-:W-:-:S04]  /*12f0*/  FADD.FTZ R5, -R5, -RZ ;  /* 0x800000ff05057221 */ /* 0x000fc80000010100 */
[CCC-:B------:R-:W-:Y:S01]  /*1300*/  FFMA.RM R7, R8.reuse, R5.reuse, R8.reuse ;  /* 0x0000000508077223 */ /* 0x1c0fe20000004008 */
[----:B------:R-:W-:-:S04]  /*1310*/  FFMA.RP R8, R8, R5, R8 ;  /* 0x0000000508087223 */ /* 0x000fc80000008008 */
[C---:B------:R-:W-:Y:S02]  /*1320*/  LOP3.LUT R5, R7.reuse, 0x7fffff, RZ, 0xc0, !PT ;  /* 0x007fffff07057812 */ /* 0x040fe400078ec0ff */
[----:B------:R-:W-:Y:S02]  /*1330*/  FSETP.NEU.FTZ.AND P0, PT, R7, R8, PT ;  /* 0x000000080700720b */ /* 0x000fe40003f1d000 */
[----:B------:R-:W-:Y:S02]  /*1340*/  LOP3.LUT R5, R5, 0x800000, RZ, 0xfc, !PT ;  /* 0x0080000005057812 */ /* 0x000fe400078efcff */
[----:B------:R-:W-:Y:S02]  /*1350*/  SEL R7, RZ, 0xffffffff, !P0 ;  /* 0xffffffffff077807 */ /* 0x000fe40004000000 */
[----:B------:R-:W-:-:S03]  /*1360*/  LOP3.LUT R10, R10, R5, RZ, 0xc0, !PT ;  /* 0x000000050a0a7212 */ /* 0x000fc600078ec0ff */
[----:B------:R-:W-:Y:S01]  /*1370*/  IMAD.MOV R8, RZ, RZ, -R7 ;  /* 0x000000ffff087224 */ /* 0x000fe200078e0a07 */
[----:B------:R-:W-:-:S04]  /*1380*/  SHF.R.U32.HI R10, RZ, R11, R10 ;  /* 0x0000000bff0a7219 */ /* 0x000fc8000001160a */
[----:B------:R-:W-:Y:S01]  /*1390*/  LOP3.LUT P1, RZ, R8, R11, R5, 0xf8, !PT ;  /* 0x0000000b08ff7212 */ /* 0x000fe2000782f805 */
[----:B------:R-:W-:Y:S01]  /*13a0*/  VIADD R8, R9, 0xffffff04 ;  /* 0xffffff0409087836 */ /* 0x000fe20000000000 */
[C---:B------:R-:W-:Y:S02]  /*13b0*/  LOP3.LUT P0, RZ, R10.reuse, 0x1, RZ, 0xc0, !PT ;  /* 0x000000010aff7812 */ /* 0x040fe4000780c0ff */
[----:B------:R-:W-:-:S04]  /*13c0*/  LOP3.LUT P2, RZ, R10, 0x2, RZ, 0xc0, !PT ;  /* 0x000000020aff7812 */ /* 0x000fc8000784c0ff */
[----:B------:R-:W-:Y:S02]  /*13d0*/  PLOP3.LUT P0, PT, P0, P1, P2, 0xe0, 0x0 ;  /* 0x000000000000781c */ /* 0x000fe40000703c20 */
[----:B------:R-:W-:Y:S02]  /*13e0*/  LOP3.LUT P1, RZ, R0, 0x7fffff, RZ, 0xc0, !PT ;  /* 0x007fffff00ff7812 */ /* 0x000fe4000782c0ff */
[----:B------:R-:W-:-:S05]  /*13f0*/  SEL R3, RZ, 0x1, !P0 ;  /* 0x00000001ff037807 */ /* 0x000fca0004000000 */
[----:B------:R-:W-:-:S05]  /*1400*/  IMAD.MOV R3, RZ, RZ, -R3 ;  /* 0x000000ffff037224 */ /* 0x000fca00078e0a03 */
[----:B------:R-:W-:Y:S02]  /*1410*/  ISETP.GE.AND P0, PT, R3, RZ, PT ;  /* 0x000000ff0300720c */ /* 0x000fe40003f06270 */
[----:B------:R-:W-:-:S11]  /*1420*/  SHF.R.U32.HI R3, RZ, R8, R5 ;  /* 0x00000008ff037219 */ /* 0x000fd60000011605 */
[----:B------:R-:W-:-:S04]  /*1430*/  @!P0 VIADD R3, R3, 0x1 ;  /* 0x0000000103038836 */ /* 0x000fc80000000000 */
[----:B------:R-:W-:-:S05]  /*1440*/  @!P1 IMAD.SHL.U32 R3, R3, 0x2, RZ ;  /* 0x0000000203039824 */ /* 0x000fca00078e00ff */
[----:B------:R-:W-:Y:S01]  /*1450*/  LOP3.LUT R3, R3, 0x80000000, R0, 0xf8, !PT ;  /* 0x8000000003037812 */ /* 0x000fe200078ef800 */
[----:B------:R-:W-:Y:S06]  /*1460*/  BRA `(.L_x_26) ;  /* 0x0000000000047947 */ /* 0x000fec0003800000 */
.L_x_27:
[----:B------:R0:W1:Y:S02]  /*1470*/  MUFU.RCP R3, R0 ;  /* 0x0000000000037308 */ /* 0x0000640000001000 */
.L_x_26:
[----:B------:R-:W-:-:S04]  /*1480*/  HFMA2 R7, -RZ, RZ, 0, 0 ;  /* 0x00000000ff077431 */ /* 0x000fc800000001ff */
[----:B0123--:R-:W-:Y:S05]  /*1490*/  RET.REL.NODEC R6 `(_Z23calculateErrorLaplacianPKfS0_Pfi) ;  /* 0xffffffe806d87950 */ /* 0x00ffea0003c3ffff */
        .weak           $__internal_1_$__cuda_sm3x_div_rn_noftz_f32_slowpath
        .type           $__internal_1_$__cuda_sm3x_div_rn_noftz_f32_slowpath,@function
        .size           $__internal_1_$__cuda_sm3x_div_rn_noftz_f32_slowpath,(.L_x_87 - $__internal_1_$__cuda_sm3x_div_rn_noftz_f32_slowpath)
$__internal_1_$__cuda_sm3x_div_rn_noftz_f32_slowpath:
[--C-:B------:R-:W-:Y:S01]  /*14a0*/  SHF.R.U32.HI R0, RZ, 0x17, R2.reuse ;  /* 0x00000017ff007819 */ /* 0x100fe20000011602 */
[----:B------:R-:W-:-:S03]  /*14b0*/  IMAD.MOV.U32 R3, RZ, RZ, R2 ;  /* 0x000000ffff037224 */ /* 0x000fc600078e0002 */
[----:B------:R-:W-:-:S05]  /*14c0*/  LOP3.LUT R10, R0, 0xff, RZ, 0xc0, !PT ;  /* 0x000000ff000a7812 */ /* 0x000fca00078ec0ff */
[----:B------:R-:W-:-:S05]  /*14d0*/  VIADD R8, R10, 0xffffffff ;  /* 0xffffffff0a087836 */ /* 0x000fca0000000000 */
[----:B------:R-:W-:-:S13]  /*14e0*/  ISETP.GT.U32.AND P0, PT, R8, 0xfd, PT ;  /* 0x000000fd0800780c */ /* 0x000fda0003f04070 */
[----:B------:R-:W-:Y:S01]  /*14f0*/  @!P0 IMAD.MOV.U32 R7, RZ, RZ, RZ ;  /* 0x000000ffff078224 */ /* 0x000fe200078e00ff */
[----:B------:R-:W-:Y:S06]  /*1500*/  @!P0 BRA `(.L_x_28) ;  /* 0x0000000000408947 */ /* 0x000fec0003800000 */
[----:B------:R-:W-:Y:S01]  /*1510*/  FSETP.GTU.FTZ.AND P0, PT, |R2|, +INF , PT ;  /* 0x7f8000000200780b */ /* 0x000fe20003f1c200 */
[----:B------:R-:W-:-:S12]  /*1520*/  IMAD.MOV.U32 R0, RZ, RZ, R2 ;  /* 0x000000ffff007224 */ /* 0x000fd800078e0002 */
[----:B------:R-:W-:Y:S05]  /*1530*/  @P0 BRA `(.L_x_29) ;  /* 0x0000000400280947 */ /* 0x000fea0003800000 */
[----:B------:R-:W-:-:S05]  /*1540*/  IMAD.MOV.U32 R2, RZ, RZ, -0x3f800000 ;  /* 0xc0800000ff027424 */ /* 0x000fca00078e00ff */
[----:B------:R-:W-:-:S13]  /*1550*/  LOP3.LUT P0, RZ, R3, 0x7fffffff, R2, 0xc8, !PT ;  /* 0x7fffffff03ff7812 */ /* 0x000fda000780c802 */
[----:B------:R-:W-:Y:S05]  /*1560*/  @!P0 BRA `(.L_x_30) ;  /* 0x0000000400148947 */ /* 0x000fea0003800000 */
[----:B------:R-:W-:Y:S02]  /*1570*/  FSETP.NEU.FTZ.AND P0, PT, |R0|, +INF , PT ;  /* 0x7f8000000000780b */ /* 0x000fe40003f1d200 */
[----:B------:R-:W-:-:S04]  /*1580*/  LOP3.LUT P1, RZ, R2, 0x7fffffff, RZ, 0xc0, !PT ;  /* 0x7fffffff02ff7812 */ /* 0x000fc8000782c0ff */
[----:B------:R-:W-:-:S13]  /*1590*/  PLOP3.LUT P0, PT, P0, P1, PT, 0x2f, 0xf2 ;  /* 0x0000000000f2781c */ /* 0x000fda0000702577 */
[----:B------:R-:W-:Y:S05]  /*15a0*/  @P0 BRA `(.L_x_31) ;  /* 0x0000000000fc0947 */ /* 0x000fea0003800000 */
[----:B------:R-:W-:-:S13]  /*15b0*/  LOP3.LUT P0, RZ, R3, 0x7fffffff, RZ, 0xc0, !PT ;  /* 0x7fffffff03ff7812 */ /* 0x000fda000780c0ff */
[----:B------:R-:W-:Y:S05]  /*15c0*/  @!P0 BRA `(.L_x_32) ;  /* 0x0000000000e88947 */ /* 0x000fea0003800000 */
[----:B------:R-:W-:Y:S01]  /*15d0*/  ISETP.GE.AND P0, PT, R8, RZ, PT ;  /* 0x000000ff0800720c */ /* 0x000fe20003f06270 */
[----:B------:R-:W-:-:S12]  /*15e0*/  IMAD.MOV.U32 R7, RZ, RZ, RZ ;  /* 0x000000ffff077224 */ /* 0x000fd800078e00ff */
[----:B------:R-:W-:Y:S01]  /*15f0*/  @!P0 FFMA R3, R0, 1.84467440737095516160e+19, RZ ;  /* 0x5f80000000038823 */ /* 0x000fe200000000ff */
[----:B------:R-:W-:-:S07]  /*1600*/  @!P0 VIADD R7, R7, 0x40 ;  /* 0x0000004007078836 */ /* 0x000fce0000000000 */
.L_x_28:
[----:B------:R-:W-:Y:S01]  /*1610*/  LEA R0, R10, 0xc0800000, 0x17 ;  /* 0xc08000000a007811 */ /* 0x000fe200078eb8ff */
[----:B------:R-:W-:Y:S01]  /*1620*/  UMOV UR5, 0xc0800000 ;  /* 0xc080000000057882 */ /* 0x000fe20000000000 */
[----:B------:R-:W-:Y:S01]  /*1630*/  IADD3 R7, PT, PT, R7, 0x81, -R10 ;  /* 0x0000008107077810 */ /* 0x000fe20007ffe80a */
[----:B------:R-:W-:Y:S02]  /*1640*/  UIADD3 UR5, UPT, UPT, UR5, -0x1000000, URZ ;  /* 0xff00000005057890 */ /* 0x000fe4000fffe0ff */
[----:B------:R-:W-:-:S04]  /*1650*/  IMAD.IADD R3, R3, 0x1, -R0 ;  /* 0x0000000103037824 */ /* 0x000fc800078e0a00 */
[----:B------:R-:W0:Y:S01]  /*1660*/  MUFU.RCP R0, R3 ;  /* 0x0000000300007308 */ /* 0x000e220000001000 */
[----:B------:R-:W-:-:S04]  /*1670*/  FADD.FTZ R9, -R3, -RZ ;  /* 0x800000ff03097221 */ /* 0x000fc80000010100 */
[----:B0-----:R-:W-:-:S04]  /*1680*/  FFMA R11, R0, R9, 1 ;  /* 0x3f800000000b7423 */ /* 0x001fc80000000009 */
[----:B------:R-:W-:-:S04]  /*1690*/  FFMA R0, R0, R11, R0 ;  /* 0x0000000b00007223 */ /* 0x000fc80000000000 */
[----:B------:R-:W-:-:S04]  /*16a0*/  FFMA R2, R0, UR5, RZ ;  /* 0x0000000500027c23 */ /* 0x000fc800080000ff */
[----:B------:R-:W-:-:S04]  /*16b0*/  FFMA R11, R9, R2, UR5 ;  /* 0x00000005090b7e23 */ /* 0x000fc80008000002 */
[----:B------:R-:W-:-:S04]  /*16c0*/  FFMA R11, R0, R11, R2 ;  /* 0x0000000b000b7223 */ /* 0x000fc80000000002 */
[----:B------:R-:W-:-:S04]  /*16d0*/  FFMA R12, R9, R11, UR5 ;  /* 0x00000005090c7e23 */ /* 0x000fc8000800000b */
[----:B------:R-:W-:-:S05]  /*16e0*/  FFMA R8, R0, R12, R11 ;  /* 0x0000000c00087223 */ /* 0x000fca000000000b */
[----:B------:R-:W-:-:S04]  /*16f0*/  SHF.R.U32.HI R2, RZ, 0x17, R8 ;  /* 0x00000017ff027819 */ /* 0x000fc80000011608 */
[----:B------:R-:W-:-:S05]  /*1700*/  LOP3.LUT R2, R2, 0xff, RZ, 0xc0, !PT ;  /* 0x000000ff02027812 */ /* 0x000fca00078ec0ff */
[----:B------:R-:W-:-:S04]  /*1710*/  IMAD.IADD R9, R2, 0x1, R7 ;  /* 0x0000000102097824 */ /* 0x000fc800078e0207 */
[----:B------:R-:W-:-:S05]  /*1720*/  VIADD R2, R9, 0xffffffff ;  /* 0xffffffff09027836 */ /* 0x000fca0000000000 */
[----:B------:R-:W-:-:S13]  /*1730*/  ISETP.GE.U32.AND P0, PT, R2, 0xfe, PT ;  /* 0x000000fe0200780c */ /* 0x000fda0003f06070 */
[----:B------:R-:W-:Y:S05]  /*1740*/  @!P0 BRA `(.L_x_33) ;  /* 0x0000000000808947 */ /* 0x000fea0003800000 */
[----:B------:R-:W-:-:S13]  /*1750*/  ISETP.GT.AND P0, PT, R9, 0xfe, PT ;  /* 0x000000fe0900780c */ /* 0x000fda0003f04270 */
[----:B------:R-:W-:Y:S05]  /*1760*/  @P0 BRA `(.L_x_34) ;  /* 0x00000000006c0947 */ /* 0x000fea0003800000 */
[----:B------:R-:W-:-:S13]  /*1770*/  ISETP.GE.AND P0, PT, R9, 0x1, PT ;  /* 0x000000010900780c */ /* 0x000fda0003f06270 */
[----:B------:R-:W-:Y:S05]  /*1780*/  @P0 BRA `(.L_x_35) ;  /* 0x0000000000980947 */ /* 0x000fea0003800000 */
[----:B------:R-:W-:Y:S02]  /*1790*/  ISETP.GE.AND P0, PT, R9, -0x18, PT ;  /* 0xffffffe80900780c */ /* 0x000fe40003f06270 */
[----:B------:R-:W-:-:S11]  /*17a0*/  LOP3.LUT R8, R8, 0x80000000, RZ, 0xc0, !PT ;  /* 0x8000000008087812 */ /* 0x000fd600078ec0ff */
[----:B------:R-:W-:Y:S05]  /*17b0*/  @!P0 BRA `(.L_x_35) ;  /* 0x00000000008c8947 */ /* 0x000fea0003800000 */
[CCC-:B------:R-:W-:Y:S01]  /*17c0*/  FFMA.RZ R2, R0.reuse, R12.reuse, R11.reuse ;  /* 0x0000000c00027223 */ /* 0x1c0fe2000000c00b */
[-CC-:B------:R-:W-:Y:S01]  /*17d0*/  FFMA.RM R3, R0, R12.reuse, R11.reuse ;  /* 0x0000000c00037223 */ /* 0x180fe2000000400b */
[C---:B------:R-:W-:Y:S02]  /*17e0*/  ISETP.NE.AND P2, PT, R9.reuse, RZ, PT ;  /* 0x000000ff0900720c */ /* 0x040fe40003f45270 */
[C---:B------:R-:W-:Y:S02]  /*17f0*/  ISETP.NE.AND P1, PT, R9.reuse, RZ, PT ;  /* 0x000000ff0900720c */ /* 0x040fe40003f25270 */
[----:B------:R-:W-:Y:S01]  /*1800*/  LOP3.LUT R7, R2, 0x7fffff, RZ, 0xc0, !PT ;  /* 0x007fffff02077812 */ /* 0x000fe200078ec0ff */
[----:B------:R-:W-:Y:S01]  /*1810*/  FFMA.RP R2, R0, R12, R11 ;  /* 0x0000000c00027223 */ /* 0x000fe2000000800b */
[----:B------:R-:W-:Y:S02]  /*1820*/  VIADD R0, R9, 0x20 ;  /* 0x0000002009007836 */ /* 0x000fe40000000000 */
[----:B------:R-:W-:Y:S01]  /*1830*/  LOP3.LUT R7, R7, 0x800000, RZ, 0xfc, !PT ;  /* 0x0080000007077812 */ /* 0x000fe200078efcff */
[----:B------:R-:W-:Y:S01]  /*1840*/  IMAD.MOV R9, RZ, RZ, -R9 ;  /* 0x000000ffff097224 */ /* 0x000fe200078e0a09 */
[----:B------:R-:W-:-:S02]  /*1850*/  FSETP.NEU.FTZ.AND P0, PT, R2, R3, PT ;  /* 0x000000030200720b */ /* 0x000fc40003f1d000 */
[----:B------:R-:W-:Y:S02]  /*1860*/  SHF.L.U32 R0, R7, R0, RZ ;  /* 0x0000000007007219 */ /* 0x000fe400000006ff */
[----:B------:R-:W-:Y:S02]  /*1870*/  SEL R2, R9, RZ, P2 ;  /* 0x000000ff09027207 */ /* 0x000fe40001000000 */
[----:B------:R-:W-:Y:S02]  /*1880*/  ISETP.NE.AND P1, PT, R0, RZ, P1 ;  /* 0x000000ff0000720c */ /* 0x000fe40000f25270 */
[----:B------:R-:W-:Y:S02]  /*1890*/  SHF.R.U32.HI R2, RZ, R2, R7 ;  /* 0x00000002ff027219 */ /* 0x000fe40000011607 */
[----:B------:R-:W-:Y:S02]  /*18a0*/  PLOP3.LUT P0, PT, P0, P1, PT, 0xf8, 0x8f ;  /* 0x00000000008f781c */ /* 0x000fe40000703f70 */
[----:B------:R-:W-:-:S02]  /*18b0*/  SHF.R.U32.HI R3, RZ, 0x1, R2 ;  /* 0x00000001ff037819 */ /* 0x000fc40000011602 */
[----:B------:R-:W-:-:S04]  /*18c0*/  SEL R0, RZ, 0x1, !P0 ;  /* 0x00000001ff007807 */ /* 0x000fc80004000000 */
[----:B------:R-:W-:-:S04]  /*18d0*/  LOP3.LUT R7, R0, 0x1, R3, 0xf8, !PT ;  /* 0x0000000100077812 */ /* 0x000fc800078ef803 */
[----:B------:R-:W-:-:S05]  /*18e0*/  LOP3.LUT R2, R7, R2, RZ, 0xc0, !PT ;  /* 0x0000000207027212 */ /* 0x000fca00078ec0ff */
[----:B------:R-:W-:-:S05]  /*18f0*/  IMAD.IADD R3, R3, 0x1, R2 ;  /* 0x0000000103037824 */ /* 0x000fca00078e0202 */
[----:B------:R-:W-:Y:S01]  /*1900*/  LOP3.LUT R8, R3, R8, RZ, 0xfc, !PT ;  /* 0x0000000803087212 */ /* 0x000fe200078efcff */
[----:B------:R-:W-:Y:S06]  /*1910*/  BRA `(.L_x_35) ;  /* 0x0000000000347947 */ /* 0x000fec0003800000 */
.L_x_34:
[----:B------:R-:W-:-:S04]  /*1920*/  LOP3.LUT R8, R8, 0x80000000, RZ, 0xc0, !PT ;  /* 0x8000000008087812 */ /* 0x000fc800078ec0ff */
[----:B------:R-:W-:Y:S01]  /*1930*/  LOP3.LUT R8, R8, 0x7f800000, RZ, 0xfc, !PT ;  /* 0x7f80000008087812 */ /* 0x000fe200078efcff */
[----:B------:R-:W-:Y:S06]  /*1940*/  BRA `(.L_x_35) ;  /* 0x0000000000287947 */ /* 0x000fec0003800000 */
.L_x_33:
[----:B------:R-:W-:Y:S01]  /*1950*/  IMAD R8, R7, 0x800000, R8 ;  /* 0x0080000007087824 */ /* 0x000fe200078e0208 */
[----:B------:R-:W-:Y:S06]  /*1960*/  BRA `(.L_x_35) ;  /* 0x0000000000207947 */ /* 0x000fec0003800000 */
.L_x_32:
[----:B------:R-:W-:-:S04]  /*1970*/  LOP3.LUT R2, R3, 0x80000000, R2, 0x48, !PT ;  /* 0x8000000003027812 */ /* 0x000fc800078e4802 */
[----:B------:R-:W-:Y:S01]  /*1980*/  LOP3.LUT R8, R2, 0x7f800000, RZ, 0xfc, !PT ;  /* 0x7f80000002087812 */ /* 0x000fe200078efcff */
[----:B------:R-:W-:Y:S06]  /*1990*/  BRA `(.L_x_35) ;  /* 0x0000000000147947 */ /* 0x000fec0003800000 */
.L_x_31:
[----:B------:R-:W-:Y:S01]  /*19a0*/  LOP3.LUT R8, R3, 0x80000000, R2, 0x48, !PT ;  /* 0x8000000003087812 */ /* 0x000fe200078e4802 */
[----:B------:R-:W-:Y:S06]  /*19b0*/  BRA `(.L_x_35) ;  /* 0x00000000000c7947 */ /* 0x000fec0003800000 */
.L_x_30:
[----:B------:R-:W0:Y:S01]  /*19c0*/  MUFU.RSQ R8, -QNAN ;  /* 0xffc0000000087908 */ /* 0x000e220000001400 */
[----:B------:R-:W-:Y:S05]  /*19d0*/  BRA `(.L_x_35) ;  /* 0x0000000000047947 */ /* 0x000fea0003800000 */
.L_x_29:
[----:B------:R-:W-:-:S07]  /*19e0*/  FADD.FTZ R8, R0, -4 ;  /* 0xc080000000087421 */ /* 0x000fce0000010000 */
.L_x_35:
[----:B------:R-:W-:-:S04]  /*19f0*/  IMAD.MOV.U32 R7, RZ, RZ, 0x0 ;  /* 0x00000000ff077424 */ /* 0x000fc800078e00ff */
[----:B0-----:R-:W-:Y:S05]  /*1a00*/  RET.REL.NODEC R6 `(_Z23calculateErrorLaplacianPKfS0_Pfi) ;  /* 0xffffffe4067c7950 */ /* 0x001fea0003c3ffff */
.L_x_36:
        /* <DEDUP_REMOVED lines=15> */
.L_x_87:


//--------------------- .text._Z26jacobiSmootherLaplacianDevPKfS0_iPf --------------------------
	.section	.text._Z26jacobiSmootherLaplacianDevPKfS0_iPf,"ax",@progbits
	.align	128
        .global         _Z26jacobiSmootherLaplacianDevPKfS0_iPf
        .type           _Z26jacobiSmootherLaplacianDevPKfS0_iPf,@function
        .size           _Z26jacobiSmootherLaplacianDevPKfS0_iPf,(.L_x_89 - _Z26jacobiSmootherLaplacianDevPKfS0_iPf)
        .other          _Z26jacobiSmootherLaplacianDevPKfS0_iPf,@"STO_CUDA_ENTRY STV_DEFAULT"
_Z26jacobiSmootherLaplacianDevPKfS0_iPf:
.text._Z26jacobiSmootherLaplacianDevPKfS0_iPf:
[----:B------:R-:W-:Y:S01]  /*0000*/  LDC R1, c[0x0][0x37c] ;  /* 0x0000df00ff017b82 */ /* 0x000fe20000000800 */
[----:B------:R-:W0:Y:S07]  /*0010*/  S2R R2, SR_TID.X ;  /* 0x0000000000027919 */ /* 0x000e2e0000002100 */
[----:B------:R-:W1:Y:S02]  /*0020*/  LDC R0, c[0x0][0x390] ;  /* 0x0000e400ff007b82 */ /* 0x000e640000000800 */
[----:B-1----:R-:W-:-:S05]  /*0030*/  IMAD R5, R0, R0, RZ ;  /* 0x0000000000057224 */ /* 0x002fca00078e02ff */
[----:B0-----:R-:W-:-:S13]  /*0040*/  ISETP.GE.U32.AND P0, PT, R2, R5, PT ;  /* 0x000000050200720c */ /* 0x001fda0003f06070 */
[----:B------:R-:W-:Y:S05]  /*0050*/  @P0 EXIT ;  /* 0x000000000000094d */ /* 0x000fea0003800000 */
[----:B------:R-:W-:-:S05]  /*0060*/  I2FP.F32.S32 R0, R0 ;  /* 0x0000000000007245 */ /* 0x000fca0000201400 */
[----:B------:R-:W-:-:S04]  /*0070*/  FADD R0, R0, -1 ;  /* 0xbf80000000007421 */ /* 0x000fc80000000000 */
[----:B------:R-:W-:-:S05]  /*0080*/  VIADD R3, R0, 0x1800000 ;  /* 0x0180000000037836 */ /* 0x000fca0000000000 */
[----:B------:R-:W-:-:S04]  /*0090*/  LOP3.LUT R3, R3, 0x7f800000, RZ, 0xc0, !PT ;  /* 0x7f80000003037812 */ /* 0x000fc800078ec0ff */
[----:B------:R-:W-:-:S13]  /*00a0*/  ISETP.GT.U32.AND P0, PT, R3, 0x1ffffff, PT ;  /* 0x01ffffff0300780c */ /* 0x000fda0003f04070 */
[----:B------:R-:W-:Y:S05]  /*00b0*/  @P0 BRA `(.L_x_37) ;  /* 0x0000000000100947 */ /* 0x000fea0003800000 */
[----:B------:R-:W-:-:S07]  /*00c0*/  MOV R4, 0xe0 ;  /* 0x000000e000047802 */ /* 0x000fce0000000f00 */
[----:B------:R-:W-:Y:S05]  /*00d0*/  CALL.REL.NOINC `($__internal_2_$__cuda_sm20_rcp_rn_f32_slowpath) ;  /* 0x0000001000b87944 */ /* 0x000fea0003c00000 */
[----:B------:R-:W-:Y:S01]  /*00e0*/  IMAD.MOV.U32 R6, RZ, RZ, R3 ;  /* 0x000000ffff067224 */ /* 0x000fe200078e0003 */
[----:B------:R-:W-:Y:S06]  /*00f0*/  BRA `(.L_x_38) ;  /* 0x0000000000107947 */ /* 0x000fec0003800000 */
.L_x_37:
[----:B------:R-:W0:Y:S02]  /*0100*/  MUFU.RCP R3, R0 ;  /* 0x0000000000037308 */ /* 0x000e240000001000 */
[----:B0-----:R-:W-:-:S04]  /*0110*/  FFMA R4, R0, R3, -1 ;  /* 0xbf80000000047423 */ /* 0x001fc80000000003 */
[----:B------:R-:W-:-:S04]  /*0120*/  FADD.FTZ R4, -R4, -RZ ;  /* 0x800000ff04047221 */ /* 0x000fc80000010100 */
[----:B------:R-:W-:-:S07]  /*0130*/  FFMA R6, R3, R4, R3 ;  /* 0x0000000403067223 */ /* 0x000fce0000000003 */
.L_x_38:
[----:B------:R-:W-:-:S04]  /*0140*/  FMUL R6, R6, R6 ;  /* 0x0000000606067220 */ /* 0x000fc80000400000 */
[----:B------:R-:W-:-:S05]  /*0150*/  VIADD R0, R6, 0x1800000 ;  /* 0x0180000006007836 */ /* 0x000fca0000000000 */
[----:B------:R-:W-:-:S04]  /*0160*/  LOP3.LUT R0, R0, 0x7f800000, RZ, 0xc0, !PT ;  /* 0x7f80000000007812 */ /* 0x000fc800078ec0ff */
[----:B------:R-:W-:-:S13]  /*0170*/  ISETP.GT.U32.AND P0, PT, R0, 0x1ffffff, PT ;  /* 0x01ffffff0000780c */ /* 0x000fda0003f04070 */
[----:B------:R-:W-:Y:S05]  /*0180*/  @P0 BRA `(.L_x_39) ;  /* 0x0000000000140947 */ /* 0x000fea0003800000 */
[----:B------:R-:W-:Y:S01]  /*0190*/  IMAD.MOV.U32 R0, RZ, RZ, R6 ;  /* 0x000000ffff007224 */ /* 0x000fe200078e0006 */
[----:B------:R-:W-:-:S07]  /*01a0*/  MOV R4, 0x1c0 ;  /* 0x000001c000047802 */ /* 0x000fce0000000f00 */
[----:B------:R-:W-:Y:S05]  /*01b0*/  CALL.REL.NOINC `($__internal_2_$__cuda_sm20_rcp_rn_f32_slowpath) ;  /* 0x0000001000807944 */ /* 0x000fea0003c00000 */
[----:B------:R-:W-:Y:S01]  /*01c0*/  IMAD.MOV.U32 R4, RZ, RZ, R3 ;  /* 0x000000ffff047224 */ /* 0x000fe200078e0003 */
[----:B------:R-:W-:Y:S06]  /*01d0*/  BRA `(.L_x_40) ;  /* 0x0000000000107947 */ /* 0x000fec0003800000 */
.L_x_39:
[----:B------:R-:W0:Y:S02]  /*01e0*/  MUFU.RCP R3, R6 ;  /* 0x0000000600037308 */ /* 0x000e240000001000 */
[----:B0-----:R-:W-:-:S04]  /*01f0*/  FFMA R0, R6, R3, -1 ;  /* 0xbf80000006007423 */ /* 0x001fc80000000003 */
[----:B------:R-:W-:-:S04]  /*0200*/  FADD.FTZ R0, -R0, -RZ ;  /* 0x800000ff00007221 */ /* 0x000fc80000010100 */
[----:B------:R-:W-:-:S07]  /*0210*/  FFMA R4, R3, R0, R3 ;  /* 0x0000000003047223 */ /* 0x000fce0000000003 */
.L_x_40:
        /* <DEDUP_REMOVED lines=10> */
[----:B------:R-:W-:Y:S01]  /*02c0*/  IMAD.MOV.U32 R3, RZ, RZ, R6 ;  /* 0x000000ffff037224 */ /* 0x000fe200078e0006 */
[----:B------:R-:W-:Y:S01]  /*02d0*/  MOV R6, 0x300 ;  /* 0x0000030000067802 */ /* 0x000fe20000000f00 */
[----:B------:R-:W-:-:S07]  /*02e0*/  IMAD.MOV.U32 R0, RZ, RZ, -0x3f800000 ;  /* 0xc0800000ff007424 */ /* 0x000fce00078e00ff */
[----:B------:R-:W-:Y:S05]  /*02f0*/  CALL.REL.NOINC `($__internal_3_$__cuda_sm3x_div_rn_noftz_f32_slowpath) ;  /* 0x0000001400007944 */ /* 0x000fea0003c00000 */
[----:B------:R-:W-:-:S07]  /*0300*/  IMAD.MOV.U32 R3, RZ, RZ, R0 ;  /* 0x000000ffff037224 */ /* 0x000fce00078e0000 */
.L_x_41:
[----:B------:R-:W-:Y:S01]  /*0310*/  ISETP.GE.U32.AND P0, PT, R5, 0x4, PT ;  /* 0x000000040500780c */ /* 0x000fe20003f06070 */
[----:B------:R-:W0:Y:S01]  /*0320*/  LDCU.64 UR6, c[0x0][0x358] ;  /* 0x00006b00ff0677ac */ /* 0x000e220008000a00 */
[----:B------:R-:W-:Y:S02]  /*0330*/  IMAD.MOV.U32 R0, RZ, RZ, RZ ;  /* 0x000000ffff007224 */ /* 0x000fe400078e00ff */
[----:B------:R-:W-:-:S09]  /*0340*/  IMAD.MOV.U32 R9, RZ, RZ, RZ ;  /* 0x000000ffff097224 */ /* 0x000fd200078e00ff */
[----:B------:R-:W-:Y:S05]  /*0350*/  @!P0 BRA `(.L_x_42) ;  /* 0x0000000c00008947 */ /* 0x000fea0003800000 */
[----:B------:R-:W1:Y:S01]  /*0360*/  LDCU.64 UR4, c[0x0][0x380] ;  /* 0x00007000ff0477ac */ /* 0x000e620008000a00 */
[----:B------:R-:W2:Y:S01]  /*0370*/  LDC R16, c[0x0][0x390] ;  /* 0x0000e400ff107b82 */ /* 0x000ea20000000800 */
[----:B------:R-:W-:Y:S01]  /*0380*/  LOP3.LUT R9, R5, 0x7ffffffc, RZ, 0xc0, !PT ;  /* 0x7ffffffc05097812 */ /* 0x000fe200078ec0ff */
[----:B------:R-:W-:Y:S01]  /*0390*/  VIADD R14, R2, 0xffffffff ;  /* 0xffffffff020e7836 */ /* 0x000fe20000000000 */
[----:B------:R-:W3:Y:S01]  /*03a0*/  LDCU UR8, c[0x0][0x390] ;  /* 0x00007200ff0877ac */ /* 0x000ee20008000800 */
[----:B------:R-:W-:Y:S02]  /*03b0*/  IMAD.MOV.U32 R0, RZ, RZ, RZ ;  /* 0x000000ffff007224 */ /* 0x000fe400078e00ff */
[----:B------:R-:W-:Y:S01]  /*03c0*/  IMAD.MOV.U32 R11, RZ, RZ, 0x1 ;  /* 0x00000001ff0b7424 */ /* 0x000fe200078e00ff */
[----:B-1----:R-:W-:-:S04]  /*03d0*/  UIADD3 UR4, UP0, UPT, UR4, 0x8, URZ ;  /* 0x0000000804047890 */ /* 0x002fc8000ff1e0ff */
[----:B------:R-:W-:Y:S02]  /*03e0*/  UIADD3.X UR5, UPT, UPT, URZ, UR5, URZ, UP0, !UPT ;  /* 0x00000005ff057290 */ /* 0x000fe400087fe4ff */
[----:B------:R-:W-:Y:S01]  /*03f0*/  IMAD.U32 R6, RZ, RZ, UR4 ;  /* 0x00000004ff067e24 */ /* 0x000fe2000f8e00ff */
[----:B------:R-:W-:-:S03]  /*0400*/  UMOV UR4, URZ ;  /* 0x000000ff00047c82 */ /* 0x000fc60008000000 */
[----:B---3--:R-:W-:-:S07]  /*0410*/  IMAD.U32 R7, RZ, RZ, UR5 ;  /* 0x00000005ff077e24 */ /* 0x008fce000f8e00ff */
.L_x_63:
[----:B------:R-:W-:Y:S01]  /*0420*/  ISETP.NE.AND P0, PT, R14, -0x1, PT ;  /* 0xffffffff0e00780c */ /* 0x000fe20003f05270 */
[----:B------:R-:W-:-:S12]  /*0430*/  BSSY.RECONVERGENT B0, `(.L_x_43) ;  /* 0x0000028000007945 */ /* 0x000fd80003800200 */
[----:B------:R-:W-:Y:S05]  /*0440*/  @!P0 BRA `(.L_x_44) ;  /* 0x0000000000988947 */ /* 0x000fea0003800000 */
        /* <DEDUP_REMOVED lines=27> */
[----:B------:R-:W-:-:S04]  /*0600*/  @!P1 IMAD.IADD R10, R10, 0x1, -R15 ;  /* 0x000000010a0a9824 */ /* 0x000fc800078e0a0f */
[----:B------:R-:W-:Y:S01]  /*0610*/  @!P2 IMAD.MOV R10, RZ, RZ, -R10 ;  /* 0x000000ffff0aa224 */ /* 0x000fe200078e0a0a */
[----:B------:R-:W-:-:S04]  /*0620*/  @!P0 LOP3.LUT R10, RZ, R16, RZ, 0x33, !PT ;  /* 0x00000010ff0a8212 */ /* 0x000fc800078e33ff */
[----:B------:R-:W-:-:S04]  /*0630*/  ISETP.NE.AND P0, PT, R10, RZ, PT ;  /* 0x000000ff0a00720c */ /* 0x000fc80003f05270 */
[----:B------:R-:W-:Y:S01]  /*0640*/  FSEL R13, R4, RZ, P0 ;  /* 0x000000ff040d7208 */ /* 0x000fe20000000000 */
[----:B------:R-:W-:Y:S08]  /*0650*/  BRA `(.L_x_46) ;  /* 0x0000000000087947 */ /* 0x000ff00003800000 */
.L_x_47:
[----:B------:R-:W-:-:S04]  /*0660*/  ISETP.NE.AND P0, PT, R8, UR8, PT ;  /* 0x0000000808007c0c */ /* 0x000fc8000bf05270 */
[----:B------:R-:W-:-:S09]  /*0670*/  FSEL R13, R4, RZ, !P0 ;  /* 0x000000ff040d7208 */ /* 0x000fd20004000000 */
.L_x_46:
[----:B0-----:R-:W-:Y:S05]  /*0680*/  BSYNC.RECONVERGENT B1 ;  /* 0x0000000000017941 */ /* 0x001fea0003800200 */
.L_x_45:
[----:B------:R-:W3:Y:S02]  /*0690*/  LDG.E R15, desc[UR6][R6.64+-0x8] ;  /* 0xfffff806060f7981 */ /* 0x000ee4000c1e1900 */
[----:B---3--:R-:W-:-:S07]  /*06a0*/  FFMA R0, R15, R13, R0 ;  /* 0x0000000d0f007223 */ /* 0x008fce0000000000 */
.L_x_44:
[----:B0-----:R-:W-:Y:S05]  /*06b0*/  BSYNC.RECONVERGENT B0 ;  /* 0x0000000000007941 */ /* 0x001fea0003800200 */
.L_x_43:
[----:B------:R-:W-:Y:S01]  /*06c0*/  UIADD3 UR5, UPT, UPT, UR4, 0x1, URZ ;  /* 0x0000000104057890 */ /* 0x000fe2000fffe0ff */
[----:B------:R-:W-:Y:S05]  /*06d0*/  BSSY.RECONVERGENT B0, `(.L_x_48) ;  /* 0x0000029000007945 */ /* 0x000fea0003800200 */
[----:B------:R-:W-:-:S13]  /*06e0*/  ISETP.NE.AND P0, PT, R2, UR5, PT ;  /* 0x0000000502007c0c */ /* 0x000fda000bf05270 */
[----:B------:R-:W-:Y:S05]  /*06f0*/  @!P0 BRA `(.L_x_49) ;  /* 0x0000000000988947 */ /* 0x000fea0003800000 */
[----:B------:R-:W-:Y:S01]  /*0700*/  ISETP.NE.AND P0, PT, R14, RZ, PT ;  /* 0x000000ff0e00720c */ /* 0x000fe20003f05270 */
[----:B------:R-:W-:Y:S01]  /*0710*/  BSSY.RECONVERGENT B1, `(.L_x_50) ;  /* 0x0000022000017945 */ /* 0x000fe20003800200 */
[----:B------:R-:W-:-:S11]  /*0720*/  IMAD.MOV.U32 R13, RZ, RZ, R3 ;  /* 0x000000ffff0d7224 */ /* 0x000fd600078e0003 */
        /* <DEDUP_REMOVED lines=30> */
.L_x_52:
[----:B------:R-:W-:-:S04]  /*0910*/  ISETP.NE.AND P0, PT, R8, UR8, PT ;  /* 0x0000000808007c0c */ /* 0x000fc8000bf05270 */
[----:B------:R-:W-:-:S09]  /*0920*/  FSEL R13, R4, RZ, !P0 ;  /* 0x000000ff040d7208 */ /* 0x000fd20004000000 */
.L_x_51:
[----:B------:R-:W-:Y:S05]  /*0930*/  BSYNC.RECONVERGENT B1 ;  /* 0x0000000000017941 */ /* 0x000fea0003800200 */
.L_x_50:
[----:B------:R-:W3:Y:S02]  /*0940*/  LDG.E R15, desc[UR6][R6.64+-0x4] ;  /* 0xfffffc06060f7981 */ /* 0x000ee4000c1e1900 */
[----:B---3--:R-:W-:-:S07]  /*0950*/  FFMA R0, R15, R13, R0 ;  /* 0x0000000d0f007223 */ /* 0x008fce0000000000 */
.L_x_49:
[----:B------:R-:W-:Y:S05]  /*0960*/  BSYNC.RECONVERGENT B0 ;  /* 0x0000000000007941 */ /* 0x000fea0003800200 */
.L_x_48:
[----:B------:R-:W-:Y:S01]  /*0970*/  UIADD3 UR5, UPT, UPT, UR4, 0x2, URZ ;  /* 0x0000000204057890 */ /* 0x000fe2000fffe0ff */
[----:B------:R-:W-:Y:S05]  /*0980*/  BSSY.RECONVERGENT B0, `(.L_x_53) ;  /* 0x000002a000007945 */ /* 0x000fea0003800200 */
[----:B------:R-:W-:-:S13]  /*0990*/  ISETP.NE.AND P0, PT, R2, UR5, PT ;  /* 0x0000000502007c0c */ /* 0x000fda000bf05270 */
        /* <DEDUP_REMOVED lines=35> */
.L_x_57:
[----:B------:R-:W-:-:S04]  /*0bd0*/  ISETP.NE.AND P0, PT, R8, UR8, PT ;  /* 0x0000000808007c0c */ /* 0x000fc8000bf05270 */
[----:B------:R-:W-:-:S09]  /*0be0*/  FSEL R13, R4, RZ, !P0 ;  /* 0x000000ff040d7208 */ /* 0x000fd20004000000 */
.L_x_56:
[----:B------:R-:W-:Y:S05]  /*0bf0*/  BSYNC.RECONVERGENT B1 ;  /* 0x0000000000017941 */ /* 0x000fea0003800200 */
.L_x_55:
[----:B------:R-:W3:Y:S02]  /*0c00*/  LDG.E R15, desc[UR6][R6.64] ;  /* 0x00000006060f7981 */ /* 0x000ee4000c1e1900 */
[----:B---3--:R-:W-:-:S07]  /*0c10*/  FFMA R0, R15, R13, R0 ;  /* 0x0000000d0f007223 */ /* 0x008fce0000000000 */
.L_x_54:
[----:B------:R-:W-:Y:S05]  /*0c20*/  BSYNC.RECONVERGENT B0 ;  /* 0x0000000000007941 */ /* 0x000fea0003800200 */
.L_x_53:
        /* <DEDUP_REMOVED lines=21> */
[----:B0-----:R-:W-:-:S05]  /*0d80*/  IADD3 R12, PT, PT, RZ, -R13, RZ ;  /* 0x8000000dff0c7210 */ /* 0x001fca0007ffe0ff */
        /* <DEDUP_REMOVED lines=16> */
.L_x_62:
[----:B------:R-:W-:-:S04]  /*0e90*/  ISETP.NE.AND P0, PT, R8, UR8, PT ;  /* 0x0000000808007c0c */ /* 0x000fc8000bf05270 */
[----:B------:R-:W-:-:S09]  /*0ea0*/  FSEL R13, R4, RZ, !P0 ;  /* 0x000000ff040d7208 */ /* 0x000fd20004000000 */
.L_x_61:
[----:B------:R-:W-:Y:S05]  /*0eb0*/  BSYNC.RECONVERGENT B1 ;  /* 0x0000000000017941 */ /* 0x000fea0003800200 */
.L_x_60:
[----:B------:R-:W3:Y:S02]  /*0ec0*/  LDG.E R15, desc[UR6][R6.64+0x4] ;  /* 0x00000406060f7981 */ /* 0x000ee4000c1e1900 */
[----:B---3--:R-:W-:-:S07]  /*0ed0*/  FFMA R0, R15, R13, R0 ;  /* 0x0000000d0f007223 */ /* 0x008fce0000000000 */
.L_x_59:
[----:B------:R-:W-:Y:S05]  /*0ee0*/  BSYNC.RECONVERGENT B0 ;  /* 0x0000000000007941 */ /* 0x000fea0003800200 */
.L_x_58:
[----:B------:R-:W-:Y:S01]  /*0ef0*/  UIADD3 UR4, UPT, UPT, UR4, 0x4, URZ ;  /* 0x0000000404047890 */ /* 0x000fe2000fffe0ff */
[----:B------:R-:W-:Y:S01]  /*0f00*/  IADD3 R6, P1, PT, R6, 0x10, RZ ;  /* 0x0000001006067810 */ /* 0x000fe20007f3e0ff */
[----:B------:R-:W-:Y:S02]  /*0f10*/  VIADD R14, R14, 0xfffffffc ;  /* 0xfffffffc0e0e7836 */ /* 0x000fe40000000000 */
[----:B------:R-:W-:Y:S02]  /*0f20*/  VIADD R11, R11, 0x4 ;  /* 0x000000040b0b7836 */ /* 0x000fe40000000000 */
[----:B------:R-:W-:Y:S01]  /*0f30*/  ISETP.NE.AND P0, PT, R9, UR4, PT ;  /* 0x0000000409007c0c */ /* 0x000fe2000bf05270 */
[----:B------:R-:W-:-:S12]  /*0f40*/  IMAD.X R7, RZ, RZ, R7, P1 ;  /* 0x000000ffff077224 */ /* 0x000fd800008e0607 */
[----:B------:R-:W-:Y:S05]  /*0f50*/  @P0 BRA `(.L_x_63) ;  /* 0xfffffff400300947 */ /* 0x000fea000383ffff */
.L_x_42:
[----:B------:R-:W-:Y:S01]  /*0f60*/  LOP3.LUT R5, R5, 0x1, RZ, 0xc0, !PT ;  /* 0x0000000105057812 */ /* 0x000fe200078ec0ff */
[----:B------:R-:W-:Y:S01]  /*0f70*/  BSSY.RECONVERGENT B0, `(.L_x_64) ;  /* 0x000002f000007945 */ /* 0x000fe20003800200 */
[----:B------:R-:W-:-:S04]  /*0f80*/  ISETP.NE.AND P0, PT, R2, R9, PT ;  /* 0x000000090200720c */ /* 0x000fc80003f05270 */
[----:B------:R-:W-:-:S13]  /*0f90*/  ISETP.NE.U32.OR P0, PT, R5, 0x1, !P0 ;  /* 0x000000010500780c */ /* 0x000fda0004705470 */
[----:B------:R-:W-:Y:S05]  /*0fa0*/  @P0 BRA `(.L_x_65) ;  /* 0x0000000000ac0947 */ /* 0x000fea0003800000 */
[----:B------:R-:W-:Y:S01]  /*0fb0*/  IMAD.IADD R5, R2, 0x1, -R9 ;  /* 0x0000000102057824 */ /* 0x000fe200078e0a09 */
[----:B------:R-:W-:Y:S01]  /*0fc0*/  BSSY.RECONVERGENT B1, `(.L_x_66) ;  /* 0x0000025000017945 */ /* 0x000fe20003800200 */
[----:B------:R-:W-:-:S03]  /*0fd0*/  IMAD.MOV.U32 R7, RZ, RZ, R3 ;  /* 0x000000ffff077224 */ /* 0x000fc600078e0003 */
        /* <DEDUP_REMOVED lines=13> */
[----:B-1----:R-:W-:-:S06]  /*10b0*/  VIADD R10, R8, 0xffffffe ;  /* 0x0ffffffe080a7836 */ /* 0x002fcc0000000000 */
        /* <DEDUP_REMOVED lines=18> */
.L_x_68:
[----:B------:R-:W1:Y:S02]  /*11e0*/  LDCU UR4, c[0x0][0x390] ;  /* 0x00007200ff0477ac */ /* 0x000e640008000800 */
[----:B-1----:R-:W-:-:S04]  /*11f0*/  ISETP.NE.AND P0, PT, R5, UR4, PT ;  /* 0x0000000405007c0c */ /* 0x002fc8000bf05270 */
[----:B------:R-:W-:-:S09]  /*1200*/  FSEL R7, R4, RZ, !P0 ;  /* 0x000000ff04077208 */ /* 0x000fd20004000000 */
.L_x_67:
[----:B0-----:R-:W-:Y:S05]  /*1210*/  BSYNC.RECONVERGENT B1 ;  /* 0x0000000000017941 */ /* 0x001fea0003800200 */
.L_x_66:
[----:B------:R-:W0:Y:S02]  /*1220*/  LDC.64 R4, c[0x0][0x380] ;  /* 0x0000e000ff047b82 */ /* 0x000e240000000a00 */
[----:B0-----:R-:W-:-:S06]  /*1230*/  IMAD.WIDE.U32 R4, R9, 0x4, R4 ;  /* 0x0000000409047825 */ /* 0x001fcc00078e0004 */
[----:B------:R-:W3:Y:S02]  /*1240*/  LDG.E R5, desc[UR6][R4.64] ;  /* 0x0000000604057981 */ /* 0x000ee4000c1e1900 */
[----:B---3--:R-:W-:-:S07]  /*1250*/  FFMA R0, R5, R7, R0 ;  /* 0x0000000705007223 */ /* 0x008fce0000000000 */
.L_x_65:
[----:B0-----:R-:W-:Y:S05]  /*1260*/  BSYNC.RECONVERGENT B0 ;  /* 0x0000000000007941 */ /* 0x001fea0003800200 */
.L_x_64:
[----:B------:R-:W0:Y:S02]  /*1270*/  LDC.64 R4, c[0x0][0x388] ;  /* 0x0000e200ff047b82 */ /* 0x000e240000000a00 */
[----:B0-----:R-:W-:-:S06]  /*1280*/  IMAD.WIDE.U32 R4, R2, 0x4, R4 ;  /* 0x0000000402047825 */ /* 0x001fcc00078e0004 */
[----:B------:R-:W3:Y:S01]  /*1290*/  LDG.E R5, desc[UR6][R4.64] ;  /* 0x0000000604057981 */ /* 0x000ee2000c1e1900 */
[----:B------:R-:W0:Y:S01]  /*12a0*/  MUFU.RCP R6, R3 ;  /* 0x0000000300067308 */ /* 0x000e220000001000 */
[----:B------:R-:W-:Y:S01]  /*12b0*/  BSSY.RECONVERGENT B0, `(.L_x_69) ;  /* 0x000000c000007945 */ /* 0x000fe20003800200 */
[----:B0-----:R-:W-:-:S04]  /*12c0*/  FFMA R7, R6, -R3, 1 ;  /* 0x3f80000006077423 */ /* 0x001fc80000000803 */
[----:B------:R-:W-:Y:S01]  /*12d0*/  FFMA R7, R6, R7, R6 ;  /* 0x0000000706077223 */ /* 0x000fe20000000006 */
[----:B---3--:R-:W-:-:S04]  /*12e0*/  FADD R0, R5, -R0 ;  /* 0x8000000005007221 */ /* 0x008fc80000000000 */
[----:B------:R-:W0:Y:S01]  /*12f0*/  FCHK P0, R0, R3 ;  /* 0x0000000300007302 */ /* 0x000e220000000000 */
[----:B------:R-:W-:-:S04]  /*1300*/  FFMA R6, R0, R7, RZ ;  /* 0x0000000700067223 */ /* 0x000fc800000000ff */
[----:B------:R-:W-:-:S04]  /*1310*/  FFMA R8, R6, -R3, R0 ;  /* 0x8000000306087223 */ /* 0x000fc80000000000 */
[----:B------:R-:W-:Y:S01]  /*1320*/  FFMA R7, R7, R8, R6 ;  /* 0x0000000807077223 */ /* 0x000fe20000000006 */
[----:B0-----:R-:W-:Y:S06]  /*1330*/  @!P0 BRA `(.L_x_70) ;  /* 0x00000000000c8947 */ /* 0x001fec0003800000 */
[----:B------:R-:W-:-:S07]  /*1340*/  MOV R6, 0x1360 ;  /* 0x0000136000067802 */ /* 0x000fce0000000f00 */
[----:B--2---:R-:W-:Y:S05]  /*1350*/  CALL.REL.NOINC `($__internal_3_$__cuda_sm3x_div_rn_noftz_f32_slowpath) ;  /* 0x0000000000e87944 */ /* 0x004fea0003c00000 */
[----:B------:R-:W-:-:S07]  /*1360*/  IMAD.MOV.U32 R7, RZ, RZ, R0 ;  /* 0x000000ffff077224 */ /* 0x000fce00078e0000 */
.L_x_70:
[----:B------:R-:W-:Y:S05]  /*1370*/  BSYNC.RECONVERGENT B0 ;  /* 0x0000000000007941 */ /* 0x000fea0003800200 */
.L_x_69:
[----:B------:R-:W0:Y:S02]  /*1380*/  LDC.64 R4, c[0x0][0x398] ;  /* 0x0000e600ff047b82 */ /* 0x000e240000000a00 */
[----:B0-----:R-:W-:-:S05]  /*1390*/  IMAD.WIDE.U32 R2, R2, 0x4, R4 ;  /* 0x0000000402027825 */ /* 0x001fca00078e0004 */
[----:B------:R-:W-:Y:S01]  /*13a0*/  STG.E desc[UR6][R2.64], R7 ;  /* 0x0000000702007986 */ /* 0x000fe2000c101906 */
[----:B------:R-:W-:Y:S05]  /*13b0*/  EXIT ;  /* 0x000000000000794d */ /* 0x000fea0003800000 */
        .weak           $__internal_2_$__cuda_sm20_rcp_rn_f32_slowpath
        .type           $__internal_2_$__cuda_sm20_rcp_rn_f32_slowpath,@function
        .size           $__internal_2_$__cuda_sm20_rcp_rn_f32_slowpath,($__internal_3_$__cuda_sm3x_div_rn_noftz_f32_slowpath - $__internal_2_$__cuda_sm20_rcp_rn_f32_slowpath)
$__internal_2_$__cuda_sm20_rcp_rn_f32_slowpath:
        /* <DEDUP_REMOVED lines=15> */
.L_x_71:
        /* <DEDUP_REMOVED lines=16> */
[----:B------:R-:W-:Y:S02]  /*15b0*/  LOP3.LUT R10, R10, R7, RZ, 0xc0, !PT ;  /* 0x000000070a0a7212 */ /* 0x000fe400078ec0ff */
[----:B------:R-:W-:-:S02]  /*15c0*/  IADD3 R8, PT, PT, -R8, RZ, RZ ;  /* 0x000000ff08087210 */ /* 0x000fc40007ffe1ff */
[-C--:B------:R-:W-:Y:S02]  /*15d0*/  SHF.R.U32.HI R10, RZ, R13.reuse, R10 ;  /* 0x0000000dff0a7219 */ /* 0x080fe4000001160a */
        /* <DEDUP_REMOVED lines=14> */
.L_x_73:
[----:B------:R0:W1:Y:S02]  /*16c0*/  MUFU.RCP R3, R0 ;  /* 0x0000000000037308 */ /* 0x0000640000001000 */
.L_x_72:
[----:B------:R-:W-:Y:S02]  /*16d0*/  IMAD.MOV.U32 R8, RZ, RZ, R4 ;  /* 0x000000ffff087224 */ /* 0x000fe400078e0004 */
[----:B------:R-:W-:-:S04]  /*16e0*/  IMAD.MOV.U32 R9, RZ, RZ, 0x0 ;  /* 0x00000000ff097424 */ /* 0x000fc800078e00ff */
[----:B0123--:R-:W-:Y:S05]  /*16f0*/  RET.REL.NODEC R8 `(_Z26jacobiSmootherLaplacianDevPKfS0_iPf) ;  /* 0xffffffe808407950 */ /* 0x00ffea0003c3ffff */
        .weak           $__internal_3_$__cuda_sm3x_div_rn_noftz_f32_slowpath
        .type           $__internal_3_$__cuda_sm3x_div_rn_noftz_f32_slowpath,@function
        .size           $__internal_3_$__cuda_sm3x_div_rn_noftz_f32_slowpath,(.L_x_89 - $__internal_3_$__cuda_sm3x_div_rn_noftz_f32_slowpath)
$__internal_3_$__cuda_sm3x_div_rn_noftz_f32_slowpath:
[----:B------:R-:W-:Y:S01]  /*1700*/  SHF.R.U32.HI R8, RZ, 0x17, R3 ;  /* 0x00000017ff087819 */ /* 0x000fe20000011603 */
[----:B------:R-:W-:Y:S01]  /*1710*/  BSSY.RECONVERGENT B1, `(.L_x_74) ;  /* 0x0000062000017945 */ /* 0x000fe20003800200 */
[----:B------:R-:W-:Y:S02]  /*1720*/  SHF.R.U32.HI R7, RZ, 0x17, R0 ;  /* 0x00000017ff077819 */ /* 0x000fe40000011600 */
[----:B------:R-:W-:Y:S02]  /*1730*/  LOP3.LUT R12, R8, 0xff, RZ, 0xc0, !PT ;  /* 0x000000ff080c7812 */ /* 0x000fe400078ec0ff */
[----:B------:R-:W-:-:S03]  /*1740*/  LOP3.LUT R10, R7, 0xff, RZ, 0xc0, !PT ;  /* 0x000000ff070a7812 */ /* 0x000fc600078ec0ff */
[----:B------:R-:W-:Y:S02]  /*1750*/  VIADD R9, R12, 0xffffffff ;  /* 0xffffffff0c097836 */ /* 0x000fe40000000000 */
[----:B------:R-:W-:-:S03]  /*1760*/  VIADD R8, R10, 0xffffffff ;  /* 0xffffffff0a087836 */ /* 0x000fc60000000000 */
[----:B------:R-:W-:-:S04]  /*1770*/  ISETP.GT.U32.AND P0, PT, R9, 0xfd, PT ;  /* 0x000000fd0900780c */ /* 0x000fc80003f04070 */
[----:B------:R-:W-:-:S13]  /*1780*/  ISETP.GT.U32.OR P0, PT, R8, 0xfd, P0 ;  /* 0x000000fd0800780c */ /* 0x000fda0000704470 */
[----:B------:R-:W-:Y:S01]  /*1790*/  @!P0 IMAD.MOV.U32 R7, RZ, RZ, RZ ;  /* 0x000000ffff078224 */ /* 0x000fe200078e00ff */
[----:B------:R-:W-:Y:S06]  /*17a0*/  @!P0 BRA `(.L_x_75) ;  /* 0x00000000005c8947 */ /* 0x000fec0003800000 */
[----:B------:R-:W-:Y:S02]  /*17b0*/  FSETP.GTU.FTZ.AND P0, PT, |R0|, +INF , PT ;  /* 0x7f8000000000780b */ /* 0x000fe40003f1c200 */
[----:B------:R-:W-:-:S04]  /*17c0*/  FSETP.GTU.FTZ.AND P1, PT, |R3|, +INF , PT ;  /* 0x7f8000000300780b */ /* 0x000fc80003f3c200 */
[----:B------:R-:W-:-:S13]  /*17d0*/  PLOP3.LUT P0, PT, P0, P1, PT, 0xf8, 0x8f ;  /* 0x00000000008f781c */ /* 0x000fda0000703f70 */
[----:B------:R-:W-:Y:S05]  /*17e0*/  @P0 BRA `(.L_x_76) ;  /* 0x00000004004c0947 */ /* 0x000fea0003800000 */
[----:B------:R-:W-:-:S13]  /*17f0*/  LOP3.LUT P0, RZ, R3, 0x7fffffff, R0, 0xc8, !PT ;  /* 0x7fffffff03ff7812 */ /* 0x000fda000780c800 */
[----:B------:R-:W-:Y:S05]  /*1800*/  @!P0 BRA `(.L_x_77) ;  /* 0x00000004003c8947 */ /* 0x000fea0003800000 */
[C---:B------:R-:W-:Y:S02]  /*1810*/  FSETP.NEU.FTZ.AND P2, PT, |R0|.reuse, +INF , PT ;  /* 0x7f8000000000780b */ /* 0x040fe40003f5d200 */
[----:B------:R-:W-:Y:S02]  /*1820*/  FSETP.NEU.FTZ.AND P1, PT, |R3|, +INF , PT ;  /* 0x7f8000000300780b */ /* 0x000fe40003f3d200 */
[----:B------:R-:W-:-:S11]  /*1830*/  FSETP.NEU.FTZ.AND P0, PT, |R0|, +INF , PT ;  /* 0x7f8000000000780b */ /* 0x000fd60003f1d200 */
[----:B------:R-:W-:Y:S05]  /*1840*/  @!P1 BRA !P2, `(.L_x_77) ;  /* 0x00000004002c9947 */ /* 0x000fea0005000000 */
[----:B------:R-:W-:-:S04]  /*1850*/  LOP3.LUT P2, RZ, R0, 0x7fffffff, RZ, 0xc0, !PT ;  /* 0x7fffffff00ff7812 */ /* 0x000fc8000784c0ff */
[----:B------:R-:W-:-:S13]  /*1860*/  PLOP3.LUT P1, PT, P1, P2, PT, 0x2f, 0xf2 ;  /* 0x0000000000f2781c */ /* 0x000fda0000f24577 */
[----:B------:R-:W-:Y:S05]  /*1870*/  @P1 BRA `(.L_x_78) ;  /* 0x0000000400181947 */ /* 0x000fea0003800000 */
[----:B------:R-:W-:-:S04]  /*1880*/  LOP3.LUT P1, RZ, R3, 0x7fffffff, RZ, 0xc0, !PT ;  /* 0x7fffffff03ff7812 */ /* 0x000fc8000782c0ff */
[----:B------:R-:W-:-:S13]  /*1890*/  PLOP3.LUT P0, PT, P0, P1, PT, 0x2f, 0xf2 ;  /* 0x0000000000f2781c */ /* 0x000fda0000702577 */
[----:B------:R-:W-:Y:S05]  /*18a0*/  @P0 BRA `(.L_x_79) ;  /* 0x0000000400000947 */ /* 0x000fea0003800000 */
[----:B------:R-:W-:Y:S02]  /*18b0*/  ISETP.GE.AND P0, PT, R8, RZ, PT ;  /* 0x000000ff0800720c */ /* 0x000fe40003f06270 */
[----:B------:R-:W-:-:S11]  /*18c0*/  ISETP.GE.AND P1, PT, R9, RZ, PT ;  /* 0x000000ff0900720c */ /* 0x000fd60003f26270 */
[----:B------:R-:W-:Y:S02]  /*18d0*/  @P0 IMAD.MOV.U32 R7, RZ, RZ, RZ ;  /* 0x000000ffff070224 */ /* 0x000fe400078e00ff */
[----:B------:R-:W-:Y:S01]  /*18e0*/  @!P0 FFMA R0, R0, 1.84467440737095516160e+19, RZ ;  /* 0x5f80000000008823 */ /* 0x000fe200000000ff */
[----:B------:R-:W-:Y:S02]  /*18f0*/  @!P0 IMAD.MOV.U32 R7, RZ, RZ, -0x40 ;  /* 0xffffffc0ff078424 */ /* 0x000fe400078e00ff */
[----:B------:R-:W-:Y:S02]  /*1900*/  @!P1 FFMA R3, R3, 1.84467440737095516160e+19, RZ ;  /* 0x5f80000003039823 */ /* 0x000fe400000000ff */
[----:B------:R-:W-:-:S07]  /*1910*/  @!P1 VIADD R7, R7, 0x40 ;  /* 0x0000004007079836 */ /* 0x000fce0000000000 */
.L_x_75:
[----:B------:R-:W-:Y:S01]  /*1920*/  LEA R8, R12, 0xc0800000, 0x17 ;  /* 0xc08000000c087811 */ /* 0x000fe200078eb8ff */
[----:B------:R-:W-:Y:S04]  /*1930*/  BSSY.RECONVERGENT B2, `(.L_x_80) ;  /* 0x0000036000027945 */ /* 0x000fe80003800200 */
[----:B------:R-:W-:Y:S02]  /*1940*/  IMAD.IADD R8, R3, 0x1, -R8 ;  /* 0x0000000103087824 */ /* 0x000fe400078e0a08 */
[----:B------:R-:W-:Y:S02]  /*1950*/  VIADD R3, R10, 0xffffff81 ;  /* 0xffffff810a037836 */ /* 0x000fe40000000000 */
[----:B------:R0:W1:Y:S01]  /*1960*/  MUFU.RCP R9, R8 ;  /* 0x0000000800097308 */ /* 0x0000620000001000 */
[----:B------:R-:W-:Y:S01]  /*1970*/  FADD.FTZ R11, -R8, -RZ ;  /* 0x800000ff080b7221 */ /* 0x000fe20000010100 */
[C---:B------:R-:W-:Y:S01]  /*1980*/  IMAD R0, R3.reuse, -0x800000, R0 ;  /* 0xff80000003007824 */ /* 0x040fe200078e0200 */
[----:B0-----:R-:W-:-:S05]  /*1990*/  IADD3 R8, PT, PT, R3, 0x7f, -R12 ;  /* 0x0000007f03087810 */ /* 0x001fca0007ffe80c */
[----:B------:R-:W-:Y:S02]  /*19a0*/  IMAD.IADD R8, R8, 0x1, R7 ;  /* 0x0000000108087824 */ /* 0x000fe400078e0207 */
[----:B-1----:R-:W-:-:S04]  /*19b0*/  FFMA R10, R9, R11, 1 ;  /* 0x3f800000090a7423 */ /* 0x002fc8000000000b */
[----:B------:R-:W-:-:S04]  /*19c0*/  FFMA R14, R9, R10, R9 ;  /* 0x0000000a090e7223 */ /* 0x000fc80000000009 */
[----:B------:R-:W-:-:S04]  /*19d0*/  FFMA R9, R0, R14, RZ ;  /* 0x0000000e00097223 */ /* 0x000fc800000000ff */
[----:B------:R-:W-:-:S04]  /*19e0*/  FFMA R10, R11, R9, R0 ;  /* 0x000000090b0a7223 */ /* 0x000fc80000000000 */
[----:B------:R-:W-:-:S04]  /*19f0*/  FFMA R9, R14, R10, R9 ;  /* 0x0000000a0e097223 */ /* 0x000fc80000000009 */
[----:B------:R-:W-:-:S04]  /*1a00*/  FFMA R10, R11, R9, R0 ;  /* 0x000000090b0a7223 */ /* 0x000fc80000000000 */
        /* <DEDUP_REMOVED lines=15> */
[CCC-:B------:R-:W-:Y:S01]  /*1b00*/  FFMA.RM R8, R14.reuse, R10.reuse, R9.reuse ;  /* 0x0000000a0e087223 */ /* 0x1c0fe20000004009 */
[C---:B------:R-:W-:Y:S02]  /*1b10*/  ISETP.NE.AND P2, PT, R11.reuse, RZ, PT ;  /* 0x000000ff0b00720c */ /* 0x040fe40003f45270 */
[----:B------:R-:W-:Y:S02]  /*1b20*/  ISETP.NE.AND P1, PT, R11, RZ, PT ;  /* 0x000000ff0b00720c */ /* 0x000fe40003f25270 */
        /* <DEDUP_REMOVED lines=18> */
.L_x_82:
[----:B------:R-:W-:-:S04]  /*1c50*/  LOP3.LUT R0, R0, 0x80000000, RZ, 0xc0, !PT ;  /* 0x8000000000007812 */ /* 0x000fc800078ec0ff */
[----:B------:R-:W-:Y:S01]  /*1c60*/  LOP3.LUT R0, R0, 0x7f800000, RZ, 0xfc, !PT ;  /* 0x7f80000000007812 */ /* 0x000fe200078efcff */
[----:B------:R-:W-:Y:S06]  /*1c70*/  BRA `(.L_x_83) ;  /* 0x0000000000047947 */ /* 0x000fec0003800000 */
.L_x_81:
[----:B------:R-:W-:-:S07]  /*1c80*/  IMAD R0, R8, 0x800000, R0 ;  /* 0x0080000008007824 */ /* 0x000fce00078e0200 */
.L_x_83:
[----:B------:R-:W-:Y:S05]  /*1c90*/  BSYNC.RECONVERGENT B2 ;  /* 0x0000000000027941 */ /* 0x000fea0003800200 */
.L_x_80:
[----:B------:R-:W-:Y:S05]  /*1ca0*/  BRA `(.L_x_84) ;  /* 0x0000000000207947 */ /* 0x000fea0003800000 */
.L_x_79:
[----:B------:R-:W-:-:S04]  /*1cb0*/  LOP3.LUT R0, R3, 0x80000000, R0, 0x48, !PT ;  /* 0x8000000003007812 */ /* 0x000fc800078e4800 */
[----:B------:R-:W-:Y:S01]  /*1cc0*/  LOP3.LUT R0, R0, 0x7f800000, RZ, 0xfc, !PT ;  /* 0x7f80000000007812 */ /* 0x000fe200078efcff */
[----:B------:R-:W-:Y:S06]  /*1cd0*/  BRA `(.L_x_84) ;  /* 0x0000000000147947 */ /* 0x000fec0003800000 */
.L_x_78:
[----:B------:R-:W-:Y:S01]  /*1ce0*/  LOP3.LUT R0, R3, 0x80000000, R0, 0x48, !PT ;  /* 0x8000000003007812 */ /* 0x000fe200078e4800 */
[----:B------:R-:W-:Y:S06]  /*1cf0*/  BRA `(.L_x_84) ;  /* 0x00000000000c7947 */ /* 0x000fec0003800000 */
.L_x_77:
[----:B------:R-:W0:Y:S01]  /*1d00*/  MUFU.RSQ R0, -QNAN ;  /* 0xffc0000000007908 */ /* 0x000e220000001400 */
[----:B------:R-:W-:Y:S05]  /*1d10*/  BRA `(.L_x_84) ;  /* 0x0000000000047947 */ /* 0x000fea0003800000 */
.L_x_76:
[----:B------:R-:W-:-:S07]  /*1d20*/  FADD.FTZ R0, R0, R3 ;  /* 0x0000000300007221 */ /* 0x000fce0000010000 */
.L_x_84:
[----:B------:R-:W-:Y:S05]  /*1d30*/  BSYNC.RECONVERGENT B1 ;  /* 0x0000000000017941 */ /* 0x000fea0003800200 */
.L_x_74:
[----:B------:R-:W-:-:S04]  /*1d40*/  IMAD.MOV.U32 R7, RZ, RZ, 0x0 ;  /* 0x00000000ff077424 */ /* 0x000fc800078e00ff */
[----:B0-----:R-:W-:Y:S05]  /*1d50*/  RET.REL.NODEC R6 `(_Z26jacobiSmootherLaplacianDevPKfS0_iPf) ;  /* 0xffffffe006a87950 */ /* 0x001fea0003c3ffff */
.L_x_85:
        /* <DEDUP_REMOVED lines=10> */
.L_x_89:


//--------------------- .nv.shared.reserved.0     --------------------------
	.section	.nv.shared.reserved.0,"aw",@nobits
	.weak		__nv_reservedSMEM_offset_0_alias
	.size		__nv_reservedSMEM_offset_0_alias, 0, 64
	.other		__nv_reservedSMEM_offset_0_alias,@"STO_CUDA_RESERVED_SHARED STV_DEFAULT"
__nv_reservedSMEM_offset_0_alias:
	.zero		0
	.zero		64


//--------------------- .nv.constant0._Z11interpolatev --------------------------
	.section	.nv.constant0._Z11interpolatev,"a",@progbits
	.sectionflags	@""
	.align	4
.nv.constant0._Z11interpolatev:
	.zero		896


//--------------------- .nv.constant0._Z12restrictDtoBv --------------------------
	.section	.nv.constant0._Z12restrictDtoBv,"a",@progbits
	.sectionflags	@""
	.align	4
.nv.constant0._Z12restrictDtoBv:
	.zero		896


//--------------------- .nv.constant0._Z23calculateErrorLaplacianPKfS0_Pfi --------------------------
	.section	.nv.constant0._Z23calculateErrorLaplacianPKfS0_Pfi,"a",@progbits
	.sectionflags	@""
	.align	4
.nv.constant0._Z23calculateErrorLaplacianPKfS0_Pfi:
	.zero		924


//--------------------- .nv.constant0._Z26jacobiSmootherLaplacianDevPKfS0_iPf --------------------------
	.section	.nv.constant0._Z26jacobiSmootherLaplacianDevPKfS0_iPf,"a",@progbits
	.sectionflags	@""
	.align	4
.nv.constant0._Z26jacobiSmootherLaplacianDevPKfS0_iPf:
	.zero		928


//--------------------- SYMBOLS --------------------------

	.type		.nv.reservedSmem.offset0,@object
	.size		.nv.reservedSmem.offset0,0x4
